	.target	sm_90a

	.elftype	@"ET_EXEC"


//--------------------- .note.nv.tkinfo           --------------------------
	.section	.note.nv.tkinfo,"",@"SHT_NOTE"
	.sectionflags	@"SHF_NOTE_NV_TKINFO"
	.tkinfo
        /*0018*/ 	.word	0x00000002
        /*0030*/ 	.string	""
        /*0030*/ 	.string	"ptxas"
        /*0030*/ 	.string	"Cuda compilation tools, release 13.0, V13.0.88"
        /*0030*/ 	.string	"Build cuda_13.0.r13.0/compiler.36424714_0"
        /*0030*/ 	.string	"-v  -suppress-debug-info  -lineinfo  -arch sm_90a "



//--------------------- .note.nv.cuinfo           --------------------------
	.section	.note.nv.cuinfo,"",@"SHT_NOTE"
	.sectionflags	@"SHF_NOTE_NV_CUINFO"
        /*0018*/ 	.short	0x0002
        /*001a*/ 	.short	0x005a
        /*001c*/ 	.short	0x0082
	.zero		2


//--------------------- .nv.info                  --------------------------
	.section	.nv.info,"",@"SHT_CUDA_INFO"
	.align	4


	//----- nvinfo : EIATTR_REGCOUNT
	.align		4
        /*0000*/ 	.byte	0x04, 0x2f
        /*0002*/ 	.short	(.L_1 - .L_0)
	.align		4
.L_0:
        /*0004*/ 	.word	index@(gluon_wgmma)
        /*0008*/ 	.word	0x0000009a


	//----- nvinfo : EIATTR_FRAME_SIZE
	.align		4
.L_1:
        /*000c*/ 	.byte	0x04, 0x11
        /*000e*/ 	.short	(.L_3 - .L_2)
	.align		4
.L_2:
        /*0010*/ 	.word	index@(gluon_wgmma)
        /*0014*/ 	.word	0x00000000


	//----- nvinfo : EIATTR_MIN_STACK_SIZE
	.align		4
.L_3:
        /*0018*/ 	.byte	0x04, 0x12
        /*001a*/ 	.short	(.L_5 - .L_4)
	.align		4
.L_4:
        /*001c*/ 	.word	index@(gluon_wgmma)
        /*0020*/ 	.word	0x00000000
.L_5:


//--------------------- .nv.compat                --------------------------
	.section	.nv.compat,"",@"SHT_CUDA_COMPAT_INFO"
	.align	4
        /*0000*/ 	.byte	0x02, 0x09, 0x01, 0x00, 0x02, 0x02, 0x04, 0x00, 0x02, 0x05, 0x05, 0x00, 0x03, 0x07, 0x01, 0x01
        /*0010*/ 	.byte	0x02, 0x03, 0x03, 0x00, 0x02, 0x06, 0x01, 0x00, 0x04, 0x0b, 0x08, 0x00, 0x00, 0x00, 0x00, 0x00
        /*0020*/ 	.byte	0x00, 0x00, 0x00, 0x00


//--------------------- .nv.info.gluon_wgmma      --------------------------
	.section	.nv.info.gluon_wgmma,"",@"SHT_CUDA_INFO"
	.sectionflags	@""
	.align	4


	//----- nvinfo : EIATTR_CUDA_API_VERSION
	.align		4
        /*0000*/ 	.byte	0x04, 0x37
        /*0002*/ 	.short	(.L_7 - .L_6)
.L_6:
        /*0004*/ 	.word	0x00000082


	//----- nvinfo : EIATTR_KPARAM_INFO
	.align		4
.L_7:
        /*0008*/ 	.byte	0x04, 0x17
        /*000a*/ 	.short	(.L_9 - .L_8)
.L_8:
        /*000c*/ 	.word	0x00000000
        /*0010*/ 	.short	0x000a
        /*0012*/ 	.short	0x0048
        /*0014*/ 	.byte	0x00, 0xf4, 0x21, 0x00


	//----- nvinfo : EIATTR_KPARAM_INFO
	.align		4
.L_9:
        /*0018*/ 	.byte	0x04, 0x17
        /*001a*/ 	.short	(.L_11 - .L_10)
.L_10:
        /*001c*/ 	.word	0x00000000
        /*0020*/ 	.short	0x0009
        /*0022*/ 	.short	0x0040
        /*0024*/ 	.byte	0x00, 0xf4, 0x21, 0x00


	//----- nvinfo : EIATTR_KPARAM_INFO
	.align		4
.L_11:
        /*0028*/ 	.byte	0x04, 0x17
        /*002a*/ 	.short	(.L_13 - .L_12)
.L_12:
        /*002c*/ 	.word	0x00000000
        /*0030*/ 	.short	0x0008
        /*0032*/ 	.short	0x0038
        /*0034*/ 	.byte	0x00, 0xf0, 0x21, 0x00


	//----- nvinfo : EIATTR_KPARAM_INFO
	.align		4
.L_13:
        /*0038*/ 	.byte	0x04, 0x17
        /*003a*/ 	.short	(.L_15 - .L_14)
.L_14:
        /*003c*/ 	.word	0x00000000
        /*0040*/ 	.short	0x0007
        /*0042*/ 	.short	0x0030
        /*0044*/ 	.byte	0x00, 0xf0, 0x21, 0x00


	//----- nvinfo : EIATTR_KPARAM_INFO
	.align		4
.L_15:
        /*0048*/ 	.byte	0x04, 0x17
        /*004a*/ 	.short	(.L_17 - .L_16)
.L_16:
        /*004c*/ 	.word	0x00000000
        /*0050*/ 	.short	0x0006
        /*0052*/ 	.short	0x0028
        /*0054*/ 	.byte	0x00, 0xf0, 0x21, 0x00


	//----- nvinfo : EIATTR_KPARAM_INFO
	.align		4
.L_17:
        /*0058*/ 	.byte	0x04, 0x17
        /*005a*/ 	.short	(.L_19 - .L_18)
.L_18:
        /*005c*/ 	.word	0x00000000
        /*0060*/ 	.short	0x0005
        /*0062*/ 	.short	0x0020
        /*0064*/ 	.byte	0x00, 0xf0, 0x11, 0x00


	//----- nvinfo : EIATTR_KPARAM_INFO
	.align		4
.L_19:
        /*0068*/ 	.byte	0x04, 0x17
        /*006a*/ 	.short	(.L_21 - .L_20)
.L_20:
        /*006c*/ 	.word	0x00000000
        /*0070*/ 	.short	0x0004
        /*0072*/ 	.short	0x001c
        /*0074*/ 	.byte	0x00, 0xf0, 0x11, 0x00


	//----- nvinfo : EIATTR_KPARAM_INFO
	.align		4
.L_21:
        /*0078*/ 	.byte	0x04, 0x17
        /*007a*/ 	.short	(.L_23 - .L_22)
.L_22:
        /*007c*/ 	.word	0x00000000
        /*0080*/ 	.short	0x0003
        /*0082*/ 	.short	0x0018
        /*0084*/ 	.byte	0x00, 0xf0, 0x11, 0x00


	//----- nvinfo : EIATTR_KPARAM_INFO
	.align		4
.L_23:
        /*0088*/ 	.byte	0x04, 0x17
        /*008a*/ 	.short	(.L_25 - .L_24)
.L_24:
        /*008c*/ 	.word	0x00000000
        /*0090*/ 	.short	0x0002
        /*0092*/ 	.short	0x0010
        /*0094*/ 	.byte	0x00, 0xf4, 0x21, 0x00


	//----- nvinfo : EIATTR_KPARAM_INFO
	.align		4
.L_25:
        /*0098*/ 	.byte	0x04, 0x17
        /*009a*/ 	.short	(.L_27 - .L_26)
.L_26:
        /*009c*/ 	.word	0x00000000
        /*00a0*/ 	.short	0x0001
        /*00a2*/ 	.short	0x0008
        /*00a4*/ 	.byte	0x00, 0xf4, 0x21, 0x00


	//----- nvinfo : EIATTR_KPARAM_INFO
	.align		4
.L_27:
        /*00a8*/ 	.byte	0x04, 0x17
        /*00aa*/ 	.short	(.L_29 - .L_28)
.L_28:
        /*00ac*/ 	.word	0x00000000
        /*00b0*/ 	.short	0x0000
        /*00b2*/ 	.short	0x0000
        /*00b4*/ 	.byte	0x00, 0xf4, 0x21, 0x00


	//----- nvinfo : EIATTR_SPARSE_MMA_MASK
	.align		4
.L_29:
        /*00b8*/ 	.byte	0x03, 0x50
        /*00ba*/ 	.short	0x0000


	//----- nvinfo : EIATTR_MAXREG_COUNT
	.align		4
        /*00bc*/ 	.byte	0x03, 0x1b
        /*00be*/ 	.short	0x00ff


	//----- nvinfo : EIATTR_NUM_BARRIERS
	.align		4
        /*00c0*/ 	.byte	0x02, 0x4c
        /*00c2*/ 	.byte	0x01
	.zero		1


	//----- nvinfo : EIATTR_MERCURY_ISA_VERSION
	.align		4
        /*00c4*/ 	.byte	0x03, 0x5f
        /*00c6*/ 	.short	0x0101


	//----- nvinfo : EIATTR_INT_WARP_WIDE_INSTR_OFFSETS
	.align		4
        /*00c8*/ 	.byte	0x04, 0x31
        /*00ca*/ 	.short	(.L_31 - .L_30)


	//   ....[0]....
.L_30:
        /*00cc*/ 	.word	0x00001590


	//   ....[1]....
        /*00d0*/ 	.word	0x000015b0


	//   ....[2]....
        /*00d4*/ 	.word	0x000015c0


	//   ....[3]....
        /*00d8*/ 	.word	0x000015d0


	//   ....[4]....
        /*00dc*/ 	.word	0x000016e0


	//   ....[5]....
        /*00e0*/ 	.word	0x00001cd0


	//   ....[6]....
        /*00e4*/ 	.word	0x00001ce0


	//   ....[7]....
        /*00e8*/ 	.word	0x00001d60


	//   ....[8]....
        /*00ec*/ 	.word	0x00001d70


	//   ....[9]....
        /*00f0*/ 	.word	0x00002360


	//   ....[10]....
        /*00f4*/ 	.word	0x00002380


	//----- nvinfo : EIATTR_COOP_GROUP_MASK_REGIDS
	.align		4
.L_31:
        /*00f8*/ 	.byte	0x04, 0x29
        /*00fa*/ 	.short	(.L_33 - .L_32)


	//   ....[0]....
.L_32:
        /*00fc*/ 	.word	0xffffffff


	//   ....[1]....
        /*0100*/ 	.word	0xffffffff


	//   ....[2]....
        /*0104*/ 	.word	0xffffffff


	//----- nvinfo : EIATTR_COOP_GROUP_INSTR_OFFSETS
	.align		4
.L_33:
        /*0108*/ 	.byte	0x04, 0x28
        /*010a*/ 	.short	(.L_35 - .L_34)


	//   ....[0]....
.L_34:
        /*010c*/ 	.word	0x00000140


	//   ....[1]....
        /*0110*/ 	.word	0x000006e0


	//   ....[2]....
        /*0114*/ 	.word	0x00000cb0


	//----- nvinfo : EIATTR_MBARRIER_INSTR_OFFSETS
	.align		4
.L_35:
        /*0118*/ 	.byte	0x04, 0x39
        /*011a*/ 	.short	(.L_37 - .L_36)


	//   ....[0]....
.L_36:
        /*011c*/ 	.word	0x00001730
        /*0120*/ 	.word	0x000000ff
        /*0124*/ 	.word	0x0000a000
        /*0128*/ 	.short	0x0100
        /*012a*/ 	.byte	0x08
	.zero		1


	//   ....[1]....
        /*012c*/ 	.word	0x00001750
        /*0130*/ 	.word	0x000000ff
        /*0134*/ 	.word	0x0000a008
        /*0138*/ 	.short	0x0100
        /*013a*/ 	.byte	0x08
	.zero		1


	//   ....[2]....
        /*013c*/ 	.word	0x00001770
        /*0140*/ 	.word	0x000000ff
        /*0144*/ 	.word	0x0000a010
        /*0148*/ 	.short	0x0100
        /*014a*/ 	.byte	0x08
	.zero		1


	//   ....[3]....
        /*014c*/ 	.word	0x000017a0
        /*0150*/ 	.word	0x000000ff
        /*0154*/ 	.word	0x0000a018
        /*0158*/ 	.short	0x0100
        /*015a*/ 	.byte	0x08
	.zero		1


	//   ....[4]....
        /*015c*/ 	.word	0x00001e40
        /*0160*/ 	.word	0x000000ff
        /*0164*/ 	.word	0x0000a000
        /*0168*/ 	.short	0x010a
        /*016a*/ 	.byte	0x09
	.zero		1


	//   ....[5]....
        /*016c*/ 	.word	0x00002110
        /*0170*/ 	.word	0x000000ff
        /*0174*/ 	.word	0x0000a000
        /*0178*/ 	.short	0x0108
        /*017a*/ 	.byte	0x08
	.zero		1


	//   ....[6]....
        /*017c*/ 	.word	0x000021f0
        /*0180*/ 	.word	0x000000ff
        /*0184*/ 	.word	0x0000a008
        /*0188*/ 	.short	0x0108
        /*018a*/ 	.byte	0x08
	.zero		1


	//   ....[7]....
        /*018c*/ 	.word	0x000022d0
        /*0190*/ 	.word	0x000000ff
        /*0194*/ 	.word	0x0000a010
        /*0198*/ 	.short	0x0108
        /*019a*/ 	.byte	0x08
	.zero		1


	//   ....[8]....
        /*019c*/ 	.word	0x000023f0
        /*01a0*/ 	.word	0x000000ff
        /*01a4*/ 	.word	0x0000a018
        /*01a8*/ 	.short	0x0108
        /*01aa*/ 	.byte	0x08
	.zero		1


	//   ....[9]....
        /*01ac*/ 	.word	0x00002a00
        /*01b0*/ 	.word	0x000000ff
        /*01b4*/ 	.word	0x0000a000
        /*01b8*/ 	.short	0x010a
        /*01ba*/ 	.byte	0x09
	.zero		1


	//----- nvinfo : EIATTR_NUM_MBARRIERS
	.align		4
.L_37:
        /*01bc*/ 	.byte	0x03, 0x38
        /*01be*/ 	.short	0x0004


	//----- nvinfo : EIATTR_EXIT_INSTR_OFFSETS
	.align		4
        /*01c0*/ 	.byte	0x04, 0x1c
        /*01c2*/ 	.short	(.L_39 - .L_38)


	//   ....[0]....
.L_38:
        /*01c4*/ 	.word	0x000029f0


	//----- nvinfo : EIATTR_REQNTID
	.align		4
.L_39:
        /*01c8*/ 	.byte	0x04, 0x10
        /*01ca*/ 	.short	(.L_41 - .L_40)
.L_40:
        /*01cc*/ 	.word	0x00000080
        /*01d0*/ 	.word	0x00000001
        /*01d4*/ 	.word	0x00000001


	//----- nvinfo : EIATTR_CRS_STACK_SIZE
	.align		4
.L_41:
        /*01d8*/ 	.byte	0x04, 0x1e
        /*01da*/ 	.short	(.L_43 - .L_42)
.L_42:
        /*01dc*/ 	.word	0x00000000


	//----- nvinfo : EIATTR_CBANK_PARAM_SIZE
	.align		4
.L_43:
        /*01e0*/ 	.byte	0x03, 0x19
        /*01e2*/ 	.short	0x0050


	//----- nvinfo : EIATTR_PARAM_CBANK
	.align		4
        /*01e4*/ 	.byte	0x04, 0x0a
        /*01e6*/ 	.short	(.L_45 - .L_44)
	.align		4
.L_44:
        /*01e8*/ 	.word	index@(.nv.constant0.gluon_wgmma)
        /*01ec*/ 	.short	0x0210
        /*01ee*/ 	.short	0x0050


	//----- nvinfo : EIATTR_SW_WAR
	.align		4
.L_45:
        /*01f0*/ 	.byte	0x04, 0x36
        /*01f2*/ 	.short	(.L_47 - .L_46)
.L_46:
        /*01f4*/ 	.word	0x00000008
.L_47:


//--------------------- .nv.callgraph             --------------------------
	.section	.nv.callgraph,"",@"SHT_CUDA_CALLGRAPH"
	.align	4
	.sectionentsize	8
	.align		4
        /*0000*/ 	.word	0x00000000
	.align		4
        /*0004*/ 	.word	0xffffffff
	.align		4
        /*0008*/ 	.word	0x00000000
	.align		4
        /*000c*/ 	.word	0xfffffffe
	.align		4
        /*0010*/ 	.word	0x00000000
	.align		4
        /*0014*/ 	.word	0xfffffffd
	.align		4
        /*0018*/ 	.word	0x00000000
	.align		4
        /*001c*/ 	.word	0xfffffffc


//--------------------- .text.gluon_wgmma         --------------------------
	.section	.text.gluon_wgmma,"ax",@progbits
	.align	128
        .global         gluon_wgmma
        .type           gluon_wgmma,@function
        .size           gluon_wgmma,(.L_x_53 - gluon_wgmma)
        .other          gluon_wgmma,@"STO_CUDA_ENTRY STV_DEFAULT"
gluon_wgmma:
.text.gluon_wgmma:
[----:B------:R-:W-:Y:S01]  /*0000*/  LDC R1, c[0x0][0x28] ;  /* 0x00000a00ff017b82 */ /* 0x000fe20000000800 */
[----:B------:R-:W1:Y:S07]  /*0010*/  S2R R0, SR_TID.X ;  /* 0x0000000000007919 */ /* 0x000e6e0000002100 */
[----:B------:R-:W2:Y:S01]  /*0020*/  S2UR UR4, SR_CgaCtaId ;  /* 0x00000000000479c3 */ /* 0x000ea20000008800 */
[----:B------:R-:W-:Y:S01]  /*0030*/  UMOV UR8, 0x400 ;  /* 0x0000040000087882 */ /* 0x000fe20000000000 */
[----:B------:R-:W-:Y:S01]  /*0040*/  ULDC UR6, c[0x0][0xc] ;  /* 0x0000030000067ab9 */ /* 0x000fe20000000800 */
[----:B------:R-:W-:Y:S01]  /*0050*/  ULDC.64 UR32, c[0x0][0x250] ;  /* 0x0000940000207ab9 */ /* 0x000fe20000000a00 */
[----:B------:R-:W-:Y:S04]  /*0060*/  BSSY B0, `(.L_x_0) ;  /* 0x000001e000007945 */ /* 0x000fe80003800000 */
[----:B------:R-:W3:Y:S08]  /*0070*/  LDC R12, c[0x0][0x230] ;  /* 0x00008c00ff0c7b82 */ /* 0x000ef00000000800 */
[----:B------:R-:W-:Y:S08]  /*0080*/  S2UR UR34, SR_CTAID.Y ;  /* 0x00000000002279c3 */ /* 0x000ff00000002600 */
[----:B------:R-:W4:Y:S01]  /*0090*/  S2UR UR5, SR_CTAID.Z ;  /* 0x00000000000579c3 */ /* 0x000f220000002700 */
[----:B--2---:R-:W-:-:S03]  /*00a0*/  ULEA UR8, UR4, UR8, 0x18 ;  /* 0x0000000804087291 */ /* 0x004fc6000f8ec03f */
[----:B------:R-:W-:Y:S01]  /*00b0*/  ULDC UR4, c[0x0][0x10] ;  /* 0x0000040000047ab9 */ /* 0x000fe20000000800 */
[----:B-1----:R-:W-:-:S03]  /*00c0*/  LOP3.LUT R7, R0, 0x7f, RZ, 0xc0, !PT ;  /* 0x0000007f00077812 */ /* 0x002fc600078ec0ff */
[----:B------:R-:W1:Y:S01]  /*00d0*/  S2UR UR35, SR_CTAID.X ;  /* 0x00000000002379c3 */ /* 0x000e620000002500 */
[----:B---3--:R-:W-:Y:S01]  /*00e0*/  VIADD R5, R12, 0xffffffff ;  /* 0xffffffff0c057836 */ /* 0x008fe20000000000 */
[C---:B------:R-:W-:Y:S02]  /*00f0*/  ISETP.GE.U32.AND P0, PT, R7.reuse, 0x20, PT ;  /* 0x000000200700780c */ /* 0x040fe40003f06070 */
[C---:B------:R-:W-:Y:S02]  /*0100*/  ISETP.NE.U32.AND P2, PT, R7.reuse, RZ, PT ;  /* 0x000000ff0700720c */ /* 0x040fe40003f45070 */
[----:B------:R-:W-:Y:S02]  /*0110*/  LEA R4, R7, UR8, 0x2 ;  /* 0x0000000807047c11 */ /* 0x000fe4000f8e10ff */
[----:B------:R-:W2:Y:S07]  /*0120*/  LDC R6, c[0x0][0x228] ;  /* 0x00008a00ff067b82 */ /* 0x000eae0000000800 */
[----:B------:R3:W-:Y:S01]  /*0130*/  @!P0 STS [R4], RZ ;  /* 0x000000ff04008388 */ /* 0x0007e20000000800 */
[----:B------:R-:W-:-:S03]  /*0140*/  NOP ;  /* 0x0000000000007918 */ /* 0x000fc60000000000 */
[----:B------:R3:W-:Y:S01]  /*0150*/  @!P2 STS [UR8+0x20], R5 ;  /* 0x00002005ff00a988 */ /* 0x0007e20008000808 */
[----:B----4-:R-:W-:-:S04]  /*0160*/  UIMAD UR4, UR5, UR4, UR34 ;  /* 0x00000004050472a4 */ /* 0x010fc8000f8e0222 */
[----:B-1----:R-:W-:-:S04]  /*0170*/  UIMAD UR4, UR4, UR6, UR35 ;  /* 0x00000006040472a4 */ /* 0x002fc8000f8e0223 */
[----:B------:R-:W-:Y:S01]  /*0180*/  UIMAD UR5, UR4, 0x180, URZ ;  /* 0x00000180040578a4 */ /* 0x000fe2000f8e023f */
[----:B--2---:R-:W-:Y:S02]  /*0190*/  VIADD R6, R6, 0xffffffff ;  /* 0xffffffff06067836 */ /* 0x004fe40000000000 */
[----:B------:R-:W-:Y:S01]  /*01a0*/  UMOV UR4, URZ ;  /* 0x0000003f00047c82 */ /* 0x000fe20008000000 */
[----:B------:R-:W-:-:S04]  /*01b0*/  UIADD3 UR28, UP0, UR5, UR32, URZ ;  /* 0x00000020051c7290 */ /* 0x000fc8000ff1e03f */
[----:B------:R-:W-:Y:S01]  /*01c0*/  ULEA.HI.X.SX32 UR29, UR5, UR33, 0x1, UP0 ;  /* 0x00000021051d7291 */ /* 0x000fe200080f0e3f */
[----:B---3--:R-:W-:Y:S11]  /*01d0*/  @P2 BRA `(.L_x_1) ;  /* 0x0000000000182947 */ /* 0x008ff60003800000 */
[----:B------:R-:W1:Y:S01]  /*01e0*/  LDS R2, [UR8+0x8] ;  /* 0x00000808ff027984 */ /* 0x000e620008000800 */
[----:B------:R-:W2:Y:S01]  /*01f0*/  LDC.64 R8, c[0x0][0x210] ;  /* 0x00008400ff087b82 */ /* 0x000ea20000000a00 */
[----:B------:R-:W-:Y:S02]  /*0200*/  IMAD.MOV.U32 R3, RZ, RZ, 0x70 ;  /* 0x00000070ff037424 */ /* 0x000fe400078e00ff */
[----:B--2---:R2:W-:Y:S03]  /*0210*/  STS.64 [UR8], R8 ;  /* 0x00000008ff007988 */ /* 0x0045e60008000a08 */
[----:B-1----:R-:W-:-:S05]  /*0220*/  LOP3.LUT R2, R2, 0x10, R3, 0xd8, !PT ;  /* 0x0000001002027812 */ /* 0x002fca00078ed803 */
[----:B------:R2:W-:Y:S02]  /*0230*/  STS [UR8+0x8], R2 ;  /* 0x00000802ff007988 */ /* 0x0005e40008000808 */
.L_x_1:
[----:B------:R-:W-:Y:S05]  /*0240*/  BSYNC B0 ;  /* 0x0000000000007941 */ /* 0x000fea0003800000 */
.L_x_0:
[----:B------:R-:W-:Y:S04]  /*0250*/  BSSY B0, `(.L_x_2) ;  /* 0x000000a000007945 */ /* 0x000fe80003800000 */
[----:B------:R-:W-:Y:S05]  /*0260*/  @P2 BRA `(.L_x_3) ;  /* 0x0000000000202947 */ /* 0x000fea0003800000 */
[----:B--2---:R-:W1:Y:S01]  /*0270*/  LDS R2, [UR8+0x34] ;  /* 0x00003408ff027984 */ /* 0x004e620008000800 */
[----:B------:R-:W-:Y:S02]  /*0280*/  IMAD.MOV.U32 R3, RZ, RZ, 0x1f000000 ;  /* 0x1f000000ff037424 */ /* 0x000fe400078e00ff */
[----:B------:R-:W-:Y:S01]  /*0290*/  @!P2 IMAD.MOV.U32 R8, RZ, RZ, 0xff ;  /* 0x000000ffff08a424 */ /* 0x000fe200078e00ff */
[----:B------:R-:W2:Y:S02]  /*02a0*/  @!P2 LDS R9, [UR8+0x38] ;  /* 0x00003808ff09a984 */ /* 0x000ea40008000800 */
[----:B-1----:R-:W-:Y:S02]  /*02b0*/  LOP3.LUT R2, R2, 0xff000000, R3, 0xb8, !PT ;  /* 0xff00000002027812 */ /* 0x002fe400078eb803 */
[----:B--2---:R-:W-:-:S03]  /*02c0*/  @!P2 LOP3.LUT R3, R9, 0xff, R8, 0xb8, !PT ;  /* 0x000000ff0903a812 */ /* 0x004fc600078eb808 */
[----:B------:R1:W-:Y:S04]  /*02d0*/  STS [UR8+0x34], R2 ;  /* 0x00003402ff007988 */ /* 0x0003e80008000808 */
[----:B------:R1:W-:Y:S02]  /*02e0*/  @!P2 STS [UR8+0x38], R3 ;  /* 0x00003803ff00a988 */ /* 0x0003e40008000808 */
.L_x_3:
[----:B------:R-:W-:Y:S05]  /*02f0*/  BSYNC B0 ;  /* 0x0000000000007941 */ /* 0x000fea0003800000 */
.L_x_2:
[----:B------:R-:W-:Y:S04]  /*0300*/  BSSY B0, `(.L_x_4) ;  /* 0x000000a000007945 */ /* 0x000fe80003800000 */
[----:B------:R-:W-:Y:S05]  /*0310*/  @P2 BRA `(.L_x_5) ;  /* 0x0000000000202947 */ /* 0x000fea0003800000 */
[----:B-12---:R-:W1:Y:S01]  /*0320*/  LDS R2, [UR8+0x1c] ;  /* 0x00001c08ff027984 */ /* 0x006e620008000800 */
[----:B------:R-:W2:Y:S03]  /*0330*/  LDC.64 R10, c[0x0][0x238] ;  /* 0x00008e00ff0a7b82 */ /* 0x000ea60000000a00 */
[----:B------:R3:W-:Y:S01]  /*0340*/  STS [UR8+0x24], R6 ;  /* 0x00002406ff007988 */ /* 0x0007e20008000808 */
[--C-:B--2---:R-:W-:Y:S02]  /*0350*/  SHF.R.U32.HI R9, RZ, 0x4, R11.reuse ;  /* 0x00000004ff097819 */ /* 0x104fe4000001160b */
[----:B------:R-:W-:-:S05]  /*0360*/  SHF.R.U64 R3, R10, 0x4, R11 ;  /* 0x000000040a037819 */ /* 0x000fca000000120b */
[----:B------:R3:W-:Y:S01]  /*0370*/  STS [UR8+0xc], R3 ;  /* 0x00000c03ff007988 */ /* 0x0007e20008000808 */
[----:B-1----:R-:W-:-:S05]  /*0380*/  LOP3.LUT R2, R2, 0xf, R9, 0xb8, !PT ;  /* 0x0000000f02027812 */ /* 0x002fca00078eb809 */
[----:B------:R3:W-:Y:S02]  /*0390*/  STS [UR8+0x1c], R2 ;  /* 0x00001c02ff007988 */ /* 0x0007e40008000808 */
.L_x_5:
[----:B------:R-:W-:Y:S05]  /*03a0*/  BSYNC B0 ;  /* 0x0000000000007941 */ /* 0x000fea0003800000 */
.L_x_4:
[----:B------:R-:W-:Y:S04]  /*03b0*/  BSSY B1, `(.L_x_6) ;  /* 0x000001d000017945 */ /* 0x000fe80003800000 */
[----:B------:R-:W-:Y:S04]  /*03c0*/  BSSY B0, `(.L_x_7) ;  /* 0x0000018000007945 */ /* 0x000fe80003800000 */
[----:B------:R-:W-:Y:S05]  /*03d0*/  @P2 BRA `(.L_x_8) ;  /* 0x00000000001c2947 */ /* 0x000fea0003800000 */
[----:B-123--:R-:W1:Y:S02]  /*03e0*/  LDS R2, [UR8+0x34] ;  /* 0x00003408ff027984 */ /* 0x00ee640008000800 */
[----:B-1----:R-:W-:-:S05]  /*03f0*/  LOP3.LUT R2, R2, 0x7, RZ, 0xb8, !PT ;  /* 0x0000000702027812 */ /* 0x002fca00078eb8ff */
[----:B------:R1:W-:Y:S01]  /*0400*/  STS [UR8+0x34], R2 ;  /* 0x00003402ff007988 */ /* 0x0003e20008000808 */
[----:B------:R-:W-:Y:S05]  /*0410*/  @P2 BRA `(.L_x_9) ;  /* 0x00000000001c2947 */ /* 0x000fea0003800000 */
[----:B-1----:R-:W1:Y:S02]  /*0420*/  LDS R2, [UR8+0x34] ;  /* 0x00003408ff027984 */ /* 0x002e640008000800 */
[----:B-1----:R-:W-:-:S05]  /*0430*/  LOP3.LUT R2, R2, 0x38, RZ, 0xb8, !PT ;  /* 0x0000003802027812 */ /* 0x002fca00078eb8ff */
[----:B------:R4:W-:Y:S02]  /*0440*/  STS [UR8+0x34], R2 ;  /* 0x00003402ff007988 */ /* 0x0009e40008000808 */
.L_x_8:
[----:B------:R-:W-:Y:S05]  /*0450*/  @P2 BRA `(.L_x_10) ;  /* 0x00000000001c2947 */ /* 0x000fea0003800000 */
[----:B-1234-:R-:W1:Y:S02]  /*0460*/  LDS R2, [UR8+0x8] ;  /* 0x00000808ff027984 */ /* 0x01ee640008000800 */
[----:B-1----:R-:W-:-:S05]  /*0470*/  LOP3.LUT R2, R2, 0x780, RZ, 0xb8, !PT ;  /* 0x0000078002027812 */ /* 0x002fca00078eb8ff */
[----:B------:R2:W-:Y:S02]  /*0480*/  STS [UR8+0x8], R2 ;  /* 0x00000802ff007988 */ /* 0x0005e40008000808 */
.L_x_9:
[----:B------:R-:W-:Y:S05]  /*0490*/  @P2 BRA `(.L_x_11) ;  /* 0x0000000000282947 */ /* 0x000fea0003800000 */
[----:B-12---:R-:W1:Y:S02]  /*04a0*/  LDS R2, [UR8+0x8] ;  /* 0x00000808ff027984 */ /* 0x006e640008000800 */
[----:B-1----:R-:W-:-:S05]  /*04b0*/  LOP3.LUT R2, R2, 0x1800, RZ, 0xb8, !PT ;  /* 0x0000180002027812 */ /* 0x002fca00078eb8ff */
[----:B------:R5:W-:Y:S02]  /*04c0*/  STS [UR8+0x8], R2 ;  /* 0x00000802ff007988 */ /* 0x000be40008000808 */
.L_x_10:
[----:B------:R-:W-:Y:S05]  /*04d0*/  @P2 BREAK B0 ;  /* 0x0000000000002942 */ /* 0x000fea0003800000 */
[----:B------:R-:W-:Y:S05]  /*04e0*/  @P2 BRA `(.L_x_12) ;  /* 0x0000000000242947 */ /* 0x000fea0003800000 */
[----:B-1-3--:R-:W1:Y:S01]  /*04f0*/  LDS R3, [UR8+0x8] ;  /* 0x00000808ff037984 */ /* 0x00ae620008000800 */
[----:B--2-45:R-:W-:-:S05]  /*0500*/  IMAD.MOV.U32 R2, RZ, RZ, 0x6000 ;  /* 0x00006000ff027424 */ /* 0x034fca00078e00ff */
[----:B-1----:R-:W-:-:S04]  /*0510*/  LOP3.LUT R2, R3, 0x2000, R2, 0xd8, !PT ;  /* 0x0000200003027812 */ /* 0x002fc800078ed802 */
[----:B------:R-:W-:-:S05]  /*0520*/  LOP3.LUT R2, R2, 0x400000, RZ, 0xb8, !PT ;  /* 0x0040000002027812 */ /* 0x000fca00078eb8ff */
[----:B------:R3:W-:Y:S02]  /*0530*/  STS [UR8+0x8], R2 ;  /* 0x00000802ff007988 */ /* 0x0007e40008000808 */
.L_x_11:
[----:B------:R-:W-:Y:S05]  /*0540*/  BSYNC B0 ;  /* 0x0000000000007941 */ /* 0x000fea0003800000 */
.L_x_7:
[----:B-123--:R-:W1:Y:S02]  /*0550*/  @!P2 LDS R2, [UR8+0x8] ;  /* 0x00000808ff02a984 */ /* 0x00ee640008000800 */
[----:B-1----:R-:W-:-:S05]  /*0560*/  @!P2 LOP3.LUT R2, R2, 0x8000, RZ, 0xb8, !PT ;  /* 0x000080000202a812 */ /* 0x002fca00078eb8ff */
[----:B------:R1:W-:Y:S02]  /*0570*/  @!P2 STS [UR8+0x8], R2 ;  /* 0x00000802ff00a988 */ /* 0x0003e40008000808 */
.L_x_12:
[----:B------:R-:W-:Y:S05]  /*0580*/  BSYNC B1 ;  /* 0x0000000000017941 */ /* 0x000fea0003800000 */
.L_x_6:
[----:B------:R-:W-:Y:S05]  /*0590*/  WARPSYNC.ALL ;  /* 0x0000000000007948 */ /* 0x000fea0003800000 */
[----:B------:R-:W-:Y:S05]  /*05a0*/  @P0 BRA `(.L_x_13) ;  /* 0x0000000000280947 */ /* 0x000fea0003800000 */
[----:B-12345:R-:W1:Y:S01]  /*05b0*/  S2R R2, SR_LANEID ;  /* 0x0000000000027919 */ /* 0x03ee620000000000 */
[----:B------:R-:W-:Y:S05]  /*05c0*/  WARPSYNC.ALL ;  /* 0x0000000000007948 */ /* 0x000fea0003800000 */
[----:B-1----:R-:W-:-:S05]  /*05d0*/  IMAD.SHL.U32 R8, R2, 0x4, RZ ;  /* 0x0000000402087824 */ /* 0x002fca00078e00ff */
[----:B------:R-:W1:Y:S01]  /*05e0*/  LDS R9, [R8+UR8] ;  /* 0x0000000808097984 */ /* 0x000e620008000800 */
[----:B------:R-:W-:-:S05]  /*05f0*/  IADD3 R2, P1, R8, UR28, RZ ;  /* 0x0000001c08027c10 */ /* 0x000fca000ff3e0ff */
[----:B------:R-:W-:-:S05]  /*0600*/  IMAD.X R3, RZ, RZ, UR29, P1 ;  /* 0x0000001dff037e24 */ /* 0x000fca00088e06ff */
[----:B-1----:R1:W2:Y:S01]  /*0610*/  ATOMG.E.EXCH.STRONG.GPU PT, RZ, [R2], R9 ;  /* 0x0000000902ff73a8 */ /* 0x0022a200041ee100 */
[----:B------:R-:W-:-:S04]  /*0620*/  DEPBAR {5,4,3,2,1,0} ;  /* 0x0000003f0000791a */ /* 0x000fc80000000000 */
[----:B------:R1:W-:Y:S01]  /*0630*/  UTMACCTL.IV [UR28] ;  /* 0x000000001c0079b9 */ /* 0x0003e20008000000 */
[----:B------:R-:W-:Y:S01]  /*0640*/  NOP ;  /* 0x0000000000007918 */ /* 0x000fe20000000000 */
.L_x_13:
[----:B------:R-:W-:Y:S05]  /*0650*/  @P0 BRA `(.L_x_14) ;  /* 0x00000000000c0947 */ /* 0x000fea0003800000 */
[----:B------:R0:W-:Y:S01]  /*0660*/  UTMACMDFLUSH ;  /* 0x00000000000079b7 */ /* 0x0001e20000000000 */
[----:B------:R-:W-:Y:S05]  /*0670*/  @P0 BRA `(.L_x_14) ;  /* 0x0000000000040947 */ /* 0x000fea0003800000 */
[----:B------:R-:W-:-:S04]  /*0680*/  DEPBAR.LE SB0, 0x0 ;  /* 0x000080000000791a */ /* 0x000fc80000000000 */
.L_x_14:
[----:B------:R-:W-:Y:S05]  /*0690*/  WARPSYNC.ALL ;  /* 0x0000000000007948 */ /* 0x000fea0003800000 */
[----:B--2---:R-:W-:Y:S06]  /*06a0*/  BAR.SYNC.DEFER_BLOCKING 0x0 ;  /* 0x0000000000007b1d */ /* 0x004fec0000010000 */
[----:B------:R-:W-:Y:S02]  /*06b0*/  BSSY B1, `(.L_x_15) ;  /* 0x000000b000017945 */ /* 0x000fe40003800000 */
[----:B------:R-:W-:Y:S06]  /*06c0*/  BAR.SYNC.DEFER_BLOCKING 0x0 ;  /* 0x0000000000007b1d */ /* 0x000fec0000010000 */
[----:B------:R2:W-:Y:S01]  /*06d0*/  @!P0 STS [R4], RZ ;  /* 0x000000ff04008388 */ /* 0x0005e20000000800 */
[----:B------:R-:W-:Y:S01]  /*06e0*/  NOP ;  /* 0x0000000000007918 */ /* 0x000fe20000000000 */
[----:B------:R-:W-:Y:S05]  /*06f0*/  @P2 BRA `(.L_x_16) ;  /* 0x0000000000182947 */ /* 0x000fea0003800000 */
[----:B-1-345:R-:W1:Y:S01]  /*0700*/  LDS R2, [UR8+0x8] ;  /* 0x00000808ff027984 */ /* 0x03ae620008000800 */
[----:B------:R-:W3:Y:S01]  /*0710*/  LDC.64 R8, c[0x0][0x218] ;  /* 0x00008600ff087b82 */ /* 0x000ee20000000a00 */
[----:B------:R-:W-:Y:S02]  /*0720*/  IMAD.MOV.U32 R3, RZ, RZ, 0x70 ;  /* 0x00000070ff037424 */ /* 0x000fe400078e00ff */
[----:B---3--:R3:W-:Y:S03]  /*0730*/  STS.64 [UR8], R8 ;  /* 0x00000008ff007988 */ /* 0x0087e60008000a08 */
[----:B-1----:R-:W-:-:S05]  /*0740*/  LOP3.LUT R2, R2, 0x10, R3, 0xd8, !PT ;  /* 0x0000001002027812 */ /* 0x002fca00078ed803 */
[----:B------:R3:W-:Y:S02]  /*0750*/  STS [UR8+0x8], R2 ;  /* 0x00000802ff007988 */ /* 0x0007e40008000808 */
.L_x_16:
[----:B-1----:R-:W-:Y:S05]  /*0760*/  BSYNC B1 ;  /* 0x0000000000017941 */ /* 0x002fea0003800000 */
.L_x_15:
[----:B------:R-:W-:Y:S04]  /*0770*/  BSSY B2, `(.L_x_17) ;  /* 0x000000f000027945 */ /* 0x000fe80003800000 */
[----:B------:R-:W-:Y:S04]  /*0780*/  BSSY B1, `(.L_x_18) ;  /* 0x000000c000017945 */ /* 0x000fe80003800000 */
[----:B------:R-:W-:Y:S05]  /*0790*/  @P2 BRA `(.L_x_19) ;  /* 0x0000000000282947 */ /* 0x000fea0003800000 */
[----:B---345:R-:W1:Y:S01]  /*07a0*/  LDS R2, [UR8+0x34] ;  /* 0x00003408ff027984 */ /* 0x038e620008000800 */
[----:B------:R-:W-:Y:S01]  /*07b0*/  IMAD.MOV.U32 R3, RZ, RZ, 0x1f000000 ;  /* 0x1f000000ff037424 */ /* 0x000fe200078e00ff */
[----:B------:R-:W-:Y:S05]  /*07c0*/  @P2 BREAK B1 ;  /* 0x0000000000012942 */ /* 0x000fea0003800000 */
[----:B-1----:R-:W-:-:S05]  /*07d0*/  LOP3.LUT R2, R2, 0xff000000, R3, 0xb8, !PT ;  /* 0xff00000002027812 */ /* 0x002fca00078eb803 */
[----:B------:R1:W-:Y:S01]  /*07e0*/  STS [UR8+0x34], R2 ;  /* 0x00003402ff007988 */ /* 0x0003e20008000808 */
[----:B------:R-:W-:Y:S05]  /*07f0*/  @P2 BRA `(.L_x_20) ;  /* 0x0000000000182947 */ /* 0x000fea0003800000 */
[----:B------:R-:W3:Y:S01]  /*0800*/  LDS R3, [UR8+0x38] ;  /* 0x00003808ff037984 */ /* 0x000ee20008000800 */
[----:B-1----:R-:W-:-:S05]  /*0810*/  IMAD.MOV.U32 R2, RZ, RZ, 0x3f ;  /* 0x0000003fff027424 */ /* 0x002fca00078e00ff */
[----:B---3--:R-:W-:-:S05]  /*0820*/  LOP3.LUT R2, R3, 0xff, R2, 0xb8, !PT ;  /* 0x000000ff03027812 */ /* 0x008fca00078eb802 */
[----:B------:R1:W-:Y:S02]  /*0830*/  STS [UR8+0x38], R2 ;  /* 0x00003802ff007988 */ /* 0x0003e40008000808 */
.L_x_19:
[----:B------:R-:W-:Y:S05]  /*0840*/  BSYNC B1 ;  /* 0x0000000000017941 */ /* 0x000fea0003800000 */
.L_x_18:
[----:B------:R1:W-:Y:S02]  /*0850*/  @!P2 STS [UR8+0x20], R5 ;  /* 0x00002005ff00a988 */ /* 0x0003e40008000808 */
.L_x_20:
[----:B------:R-:W-:Y:S05]  /*0860*/  BSYNC B2 ;  /* 0x0000000000027941 */ /* 0x000fea0003800000 */
.L_x_17:
[----:B------:R-:W-:Y:S05]  /*0870*/  WARPSYNC.ALL ;  /* 0x0000000000007948 */ /* 0x000fea0003800000 */
[----:B-1----:R-:W1:Y:S01]  /*0880*/  LDC R5, c[0x0][0x22c] ;  /* 0x00008b00ff057b82 */ /* 0x002e620000000800 */
[----:B------:R-:W-:Y:S01]  /*0890*/  BSSY B2, `(.L_x_21) ;  /* 0x000000b000027945 */ /* 0x000fe20003800000 */
[----:B-1----:R-:W-:-:S03]  /*08a0*/  VIADD R5, R5, 0xffffffff ;  /* 0xffffffff05057836 */ /* 0x002fc60000000000 */
[----:B------:R-:W-:Y:S05]  /*08b0*/  @P2 BRA `(.L_x_22) ;  /* 0x0000000000202947 */ /* 0x000fea0003800000 */
[----:B---345:R-:W1:Y:S01]  /*08c0*/  LDS R2, [UR8+0x1c] ;  /* 0x00001c08ff027984 */ /* 0x038e620008000800 */
[----:B------:R-:W3:Y:S03]  /*08d0*/  LDC.64 R10, c[0x0][0x240] ;  /* 0x00009000ff0a7b82 */ /* 0x000ee60000000a00 */
[----:B------:R4:W-:Y:S01]  /*08e0*/  STS [UR8+0x24], R5 ;  /* 0x00002405ff007988 */ /* 0x0009e20008000808 */
[--C-:B---3--:R-:W-:Y:S02]  /*08f0*/  SHF.R.U32.HI R9, RZ, 0x4, R11.reuse ;  /* 0x00000004ff097819 */ /* 0x108fe4000001160b */
[----:B------:R-:W-:-:S05]  /*0900*/  SHF.R.U64 R3, R10, 0x4, R11 ;  /* 0x000000040a037819 */ /* 0x000fca000000120b */
[----:B------:R4:W-:Y:S01]  /*0910*/  STS [UR8+0xc], R3 ;  /* 0x00000c03ff007988 */ /* 0x0009e20008000808 */
[----:B-1----:R-:W-:-:S05]  /*0920*/  LOP3.LUT R2, R2, 0xf, R9, 0xb8, !PT ;  /* 0x0000000f02027812 */ /* 0x002fca00078eb809 */
[----:B------:R4:W-:Y:S02]  /*0930*/  STS [UR8+0x1c], R2 ;  /* 0x00001c02ff007988 */ /* 0x0009e40008000808 */
.L_x_22:
[----:B------:R-:W-:Y:S05]  /*0940*/  BSYNC B2 ;  /* 0x0000000000027941 */ /* 0x000fea0003800000 */
.L_x_21:
[----:B------:R-:W-:Y:S04]  /*0950*/  BSSY B3, `(.L_x_23) ;  /* 0x000001d000037945 */ /* 0x000fe80003800000 */
[----:B------:R-:W-:Y:S04]  /*0960*/  BSSY B2, `(.L_x_24) ;  /* 0x0000018000027945 */ /* 0x000fe80003800000 */
[----:B------:R-:W-:Y:S05]  /*0970*/  @P2 BRA `(.L_x_25) ;  /* 0x00000000001c2947 */ /* 0x000fea0003800000 */
[----:B---345:R-:W1:Y:S02]  /*0980*/  LDS R2, [UR8+0x34] ;  /* 0x00003408ff027984 */ /* 0x038e640008000800 */
[----:B-1----:R-:W-:-:S05]  /*0990*/  LOP3.LUT R2, R2, 0x7, RZ, 0xb8, !PT ;  /* 0x0000000702027812 */ /* 0x002fca00078eb8ff */
[----:B------:R1:W-:Y:S01]  /*09a0*/  STS [UR8+0x34], R2 ;  /* 0x00003402ff007988 */ /* 0x0003e20008000808 */
[----:B------:R-:W-:Y:S05]  /*09b0*/  @P2 BRA `(.L_x_26) ;  /* 0x00000000001c2947 */ /* 0x000fea0003800000 */
[----:B-1----:R-:W1:Y:S02]  /*09c0*/  LDS R2, [UR8+0x34] ;  /* 0x00003408ff027984 */ /* 0x002e640008000800 */
[----:B-1----:R-:W-:-:S05]  /*09d0*/  LOP3.LUT R2, R2, 0x38, RZ, 0xb8, !PT ;  /* 0x0000003802027812 */ /* 0x002fca00078eb8ff */
[----:B------:R1:W-:Y:S02]  /*09e0*/  STS [UR8+0x34], R2 ;  /* 0x00003402ff007988 */ /* 0x0003e40008000808 */
.L_x_25:
[----:B------:R-:W-:Y:S05]  /*09f0*/  @P2 BRA `(.L_x_27) ;  /* 0x00000000001c2947 */ /* 0x000fea0003800000 */
[----:B-1-345:R-:W1:Y:S02]  /*0a00*/  LDS R2, [UR8+0x8] ;  /* 0x00000808ff027984 */ /* 0x03ae640008000800 */
[----:B-1----:R-:W-:-:S05]  /*0a10*/  LOP3.LUT R2, R2, 0x780, RZ, 0xb8, !PT ;  /* 0x0000078002027812 */ /* 0x002fca00078eb8ff */
[----:B------:R3:W-:Y:S02]  /*0a20*/  STS [UR8+0x8], R2 ;  /* 0x00000802ff007988 */ /* 0x0007e40008000808 */
.L_x_26:
[----:B------:R-:W-:Y:S05]  /*0a30*/  @P2 BRA `(.L_x_28) ;  /* 0x0000000000282947 */ /* 0x000fea0003800000 */
[----:B-1-3--:R-:W1:Y:S02]  /*0a40*/  LDS R2, [UR8+0x8] ;  /* 0x00000808ff027984 */ /* 0x00ae640008000800 */
[----:B-1----:R-:W-:-:S05]  /*0a50*/  LOP3.LUT R2, R2, 0x1800, RZ, 0xb8, !PT ;  /* 0x0000180002027812 */ /* 0x002fca00078eb8ff */
[----:B------:R1:W-:Y:S02]  /*0a60*/  STS [UR8+0x8], R2 ;  /* 0x00000802ff007988 */ /* 0x0003e40008000808 */
.L_x_27:
[----:B------:R-:W-:Y:S05]  /*0a70*/  @P2 BREAK B2 ;  /* 0x0000000000022942 */ /* 0x000fea0003800000 */
[----:B------:R-:W-:Y:S05]  /*0a80*/  @P2 BRA `(.L_x_29) ;  /* 0x0000000000242947 */ /* 0x000fea0003800000 */
[----:B-1-345:R-:W1:Y:S01]  /*0a90*/  LDS R2, [UR8+0x8] ;  /* 0x00000808ff027984 */ /* 0x03ae620008000800 */
[----:B------:R-:W-:-:S05]  /*0aa0*/  IMAD.MOV.U32 R3, RZ, RZ, 0x6000 ;  /* 0x00006000ff037424 */ /* 0x000fca00078e00ff */
[----:B-1----:R-:W-:-:S04]  /*0ab0*/  LOP3.LUT R2, R2, 0x2000, R3, 0xd8, !PT ;  /* 0x0000200002027812 */ /* 0x002fc800078ed803 */
[----:B------:R-:W-:-:S05]  /*0ac0*/  LOP3.LUT R2, R2, 0x400000, RZ, 0xb8, !PT ;  /* 0x0040000002027812 */ /* 0x000fca00078eb8ff */
[----:B------:R4:W-:Y:S02]  /*0ad0*/  STS [UR8+0x8], R2 ;  /* 0x00000802ff007988 */ /* 0x0009e40008000808 */
.L_x_28:
[----:B------:R-:W-:Y:S05]  /*0ae0*/  BSYNC B2 ;  /* 0x0000000000027941 */ /* 0x000fea0003800000 */
.L_x_24:
[----:B-1-34-:R-:W1:Y:S02]  /*0af0*/  @!P2 LDS R2, [UR8+0x8] ;  /* 0x00000808ff02a984 */ /* 0x01ae640008000800 */
[----:B-1----:R-:W-:-:S05]  /*0b00*/  @!P2 LOP3.LUT R2, R2, 0x8000, RZ, 0xb8, !PT ;  /* 0x000080000202a812 */ /* 0x002fca00078eb8ff */
[----:B------:R1:W-:Y:S02]  /*0b10*/  @!P2 STS [UR8+0x8], R2 ;  /* 0x00000802ff00a988 */ /* 0x0003e40008000808 */
.L_x_29:
[----:B------:R-:W-:Y:S05]  /*0b20*/  BSYNC B3 ;  /* 0x0000000000037941 */ /* 0x000fea0003800000 */
.L_x_23:
[----:B------:R-:W-:Y:S05]  /*0b30*/  WARPSYNC.ALL ;  /* 0x0000000000007948 */ /* 0x000fea0003800000 */
[----:B------:R-:W-:-:S04]  /*0b40*/  UIADD3 UR31, UR5, 0x80, URZ ;  /* 0x00000080051f7890 */ /* 0x000fc8000fffe03f */
[----:B------:R-:W-:-:S04]  /*0b50*/  UIADD3 UR30, UP0, UR31, UR32, URZ ;  /* 0x000000201f1e7290 */ /* 0x000fc8000ff1e03f */
[----:B------:R-:W-:Y:S01]  /*0b60*/  ULEA.HI.X.SX32 UR31, UR31, UR33, 0x1, UP0 ;  /* 0x000000211f1f7291 */ /* 0x000fe200080f0e3f */
[----:B------:R-:W-:Y:S11]  /*0b70*/  @P0 BRA `(.L_x_30) ;  /* 0x0000000000280947 */ /* 0x000ff60003800000 */
[----:B-1-345:R-:W1:Y:S01]  /*0b80*/  S2R R2, SR_LANEID ;  /* 0x0000000000027919 */ /* 0x03ae620000000000 */
[----:B------:R-:W-:Y:S05]  /*0b90*/  WARPSYNC.ALL ;  /* 0x0000000000007948 */ /* 0x000fea0003800000 */
[----:B-1----:R-:W-:-:S05]  /*0ba0*/  IMAD.SHL.U32 R8, R2, 0x4, RZ ;  /* 0x0000000402087824 */ /* 0x002fca00078e00ff */
[----:B------:R-:W1:Y:S01]  /*0bb0*/  LDS R9, [R8+UR8] ;  /* 0x0000000808097984 */ /* 0x000e620008000800 */
[----:B------:R-:W-:-:S05]  /*0bc0*/  IADD3 R2, P1, R8, UR30, RZ ;  /* 0x0000001e08027c10 */ /* 0x000fca000ff3e0ff */
[----:B------:R-:W-:-:S05]  /*0bd0*/  IMAD.X R3, RZ, RZ, UR31, P1 ;  /* 0x0000001fff037e24 */ /* 0x000fca00088e06ff */
[----:B-1----:R1:W3:Y:S01]  /*0be0*/  ATOMG.E.EXCH.STRONG.GPU PT, RZ, [R2], R9 ;  /* 0x0000000902ff73a8 */ /* 0x0022e200041ee100 */
[----:B------:R-:W-:-:S04]  /*0bf0*/  DEPBAR {5,4,3,2,1,0} ;  /* 0x0000003f0000791a */ /* 0x000fc80000000000 */
[----:B------:R1:W-:Y:S01]  /*0c00*/  UTMACCTL.IV [UR30] ;  /* 0x000000001e0079b9 */ /* 0x0003e20008000000 */
[----:B------:R-:W-:Y:S01]  /*0c10*/  NOP ;  /* 0x0000000000007918 */ /* 0x000fe20000000000 */
.L_x_30:
[----:B------:R-:W-:Y:S05]  /*0c20*/  @P0 BRA `(.L_x_31) ;  /* 0x00000000000c0947 */ /* 0x000fea0003800000 */
[----:B------:R0:W-:Y:S01]  /*0c30*/  UTMACMDFLUSH ;  /* 0x00000000000079b7 */ /* 0x0001e20000000000 */
[----:B------:R-:W-:Y:S05]  /*0c40*/  @P0 BRA `(.L_x_31) ;  /* 0x0000000000040947 */ /* 0x000fea0003800000 */
[----:B------:R-:W-:-:S04]  /*0c50*/  DEPBAR.LE SB0, 0x0 ;  /* 0x000080000000791a */ /* 0x000fc80000000000 */
.L_x_31:
[----:B------:R-:W-:Y:S05]  /*0c60*/  WARPSYNC.ALL ;  /* 0x0000000000007948 */ /* 0x000fea0003800000 */
[----:B---3--:R-:W-:Y:S06]  /*0c70*/  BAR.SYNC.DEFER_BLOCKING 0x0 ;  /* 0x0000000000007b1d */ /* 0x008fec0000010000 */
[----:B------:R-:W-:Y:S02]  /*0c80*/  BSSY B3, `(.L_x_32) ;  /* 0x000000b000037945 */ /* 0x000fe40003800000 */
[----:B------:R-:W-:Y:S06]  /*0c90*/  BAR.SYNC.DEFER_BLOCKING 0x0 ;  /* 0x0000000000007b1d */ /* 0x000fec0000010000 */
[----:B------:R3:W-:Y:S01]  /*0ca0*/  @!P0 STS [R4], RZ ;  /* 0x000000ff04008388 */ /* 0x0007e20000000800 */
[----:B------:R-:W-:Y:S01]  /*0cb0*/  NOP ;  /* 0x0000000000007918 */ /* 0x000fe20000000000 */
[----:B------:R-:W-:Y:S05]  /*0cc0*/  @P2 BRA `(.L_x_33) ;  /* 0x0000000000182947 */ /* 0x000fea0003800000 */
[----:B-1--45:R-:W1:Y:S01]  /*0cd0*/  LDS R2, [UR8+0x8] ;  /* 0x00000808ff027984 */ /* 0x032e620008000800 */
[----:B------:R-:W4:Y:S01]  /*0ce0*/  LDC.64 R8, c[0x0][0x220] ;  /* 0x00008800ff087b82 */ /* 0x000f220000000a00 */
[----:B------:R-:W-:Y:S02]  /*0cf0*/  IMAD.MOV.U32 R3, RZ, RZ, 0x70 ;  /* 0x00000070ff037424 */ /* 0x000fe400078e00ff */
[----:B----4-:R4:W-:Y:S03]  /*0d00*/  STS.64 [UR8], R8 ;  /* 0x00000008ff007988 */ /* 0x0109e60008000a08 */
[----:B-1----:R-:W-:-:S05]  /*0d10*/  LOP3.LUT R2, R2, 0x10, R3, 0xd8, !PT ;  /* 0x0000001002027812 */ /* 0x002fca00078ed803 */
[----:B------:R4:W-:Y:S02]  /*0d20*/  STS [UR8+0x8], R2 ;  /* 0x00000802ff007988 */ /* 0x0009e40008000808 */
.L_x_33:
[----:B-1----:R-:W-:Y:S05]  /*0d30*/  BSYNC B3 ;  /* 0x0000000000037941 */ /* 0x002fea0003800000 */
.L_x_32:
[----:B------:R-:W-:Y:S04]  /*0d40*/  BSSY B3, `(.L_x_34) ;  /* 0x0000033000037945 */ /* 0x000fe80003800000 */
[----:B------:R-:W-:Y:S04]  /*0d50*/  BSSY B4, `(.L_x_35) ;  /* 0x000002e000047945 */ /* 0x000fe80003800000 */
[----:B------:R-:W-:Y:S05]  /*0d60*/  @P2 BRA `(.L_x_36) ;  /* 0x0000000000242947 */ /* 0x000fea0003800000 */
[----:B----45:R-:W1:Y:S01]  /*0d70*/  LDS R2, [UR8+0x34] ;  /* 0x00003408ff027984 */ /* 0x030e620008000800 */
[----:B------:R-:W-:-:S05]  /*0d80*/  IMAD.MOV.U32 R3, RZ, RZ, 0x3f000000 ;  /* 0x3f000000ff037424 */ /* 0x000fca00078e00ff */
[----:B-1----:R-:W-:-:S05]  /*0d90*/  LOP3.LUT R2, R2, 0xff000000, R3, 0xb8, !PT ;  /* 0xff00000002027812 */ /* 0x002fca00078eb803 */
[----:B------:R1:W-:Y:S01]  /*0da0*/  STS [UR8+0x34], R2 ;  /* 0x00003402ff007988 */ /* 0x0003e20008000808 */
[----:B------:R-:W-:Y:S05]  /*0db0*/  @P2 BRA `(.L_x_37) ;  /* 0x0000000000182947 */ /* 0x000fea0003800000 */
[----:B-1----:R-:W1:Y:S01]  /*0dc0*/  LDS R2, [UR8+0x38] ;  /* 0x00003808ff027984 */ /* 0x002e620008000800 */
[----:B------:R-:W-:-:S05]  /*0dd0*/  IMAD.MOV.U32 R3, RZ, RZ, 0xff ;  /* 0x000000ffff037424 */ /* 0x000fca00078e00ff */
[----:B-1----:R-:W-:-:S05]  /*0de0*/  LOP3.LUT R2, R2, 0xff, R3, 0xb8, !PT ;  /* 0x000000ff02027812 */ /* 0x002fca00078eb803 */
[----:B------:R1:W-:Y:S02]  /*0df0*/  STS [UR8+0x38], R2 ;  /* 0x00003802ff007988 */ /* 0x0003e40008000808 */
.L_x_36:
[----:B------:R-:W-:Y:S05]  /*0e00*/  @P2 BRA `(.L_x_38) ;  /* 0x00000000000c2947 */ /* 0x000fea0003800000 */
[----:B------:R1:W-:Y:S02]  /*0e10*/  STS [UR8+0x20], R5 ;  /* 0x00002005ff007988 */ /* 0x0003e40008000808 */
.L_x_37:
[----:B------:R-:W-:Y:S05]  /*0e20*/  @P2 BRA `(.L_x_39) ;  /* 0x0000000000242947 */ /* 0x000fea0003800000 */
[----:B------:R1:W-:Y:S02]  /*0e30*/  STS [UR8+0x24], R6 ;  /* 0x00002406ff007988 */ /* 0x0003e40008000808 */
.L_x_38:
[----:B------:R-:W-:Y:S05]  /*0e40*/  @P2 BRA `(.L_x_40) ;  /* 0x00000000002c2947 */ /* 0x000fea0003800000 */
[----:B-1--45:R-:W1:Y:S01]  /*0e50*/  LDS R2, [UR8+0x1c] ;  /* 0x00001c08ff027984 */ /* 0x032e620008000800 */
[----:B------:R-:W4:Y:S02]  /*0e60*/  LDC.64 R8, c[0x0][0x248] ;  /* 0x00009200ff087b82 */ /* 0x000f240000000a00 */
[--C-:B----4-:R-:W-:Y:S02]  /*0e70*/  SHF.R.U32.HI R5, RZ, 0x4, R9.reuse ;  /* 0x00000004ff057819 */ /* 0x110fe40000011609 */
[----:B------:R-:W-:-:S05]  /*0e80*/  SHF.R.U64 R3, R8, 0x4, R9 ;  /* 0x0000000408037819 */ /* 0x000fca0000001209 */
[----:B------:R4:W-:Y:S01]  /*0e90*/  STS [UR8+0xc], R3 ;  /* 0x00000c03ff007988 */ /* 0x0009e20008000808 */
[----:B-1----:R-:W-:-:S05]  /*0ea0*/  LOP3.LUT R2, R2, 0xf, R5, 0xb8, !PT ;  /* 0x0000000f02027812 */ /* 0x002fca00078eb805 */
[----:B------:R4:W-:Y:S02]  /*0eb0*/  STS [UR8+0x1c], R2 ;  /* 0x00001c02ff007988 */ /* 0x0009e40008000808 */
.L_x_39:
[----:B------:R-:W-:Y:S05]  /*0ec0*/  @P2 BRA `(.L_x_41) ;  /* 0x00000000001c2947 */ /* 0x000fea0003800000 */
[----:B-1--45:R-:W1:Y:S02]  /*0ed0*/  LDS R2, [UR8+0x34] ;  /* 0x00003408ff027984 */ /* 0x032e640008000800 */
[----:B-1----:R-:W-:-:S05]  /*0ee0*/  LOP3.LUT R2, R2, 0x7, RZ, 0xb8, !PT ;  /* 0x0000000702027812 */ /* 0x002fca00078eb8ff */
[----:B------:R1:W-:Y:S02]  /*0ef0*/  STS [UR8+0x34], R2 ;  /* 0x00003402ff007988 */ /* 0x0003e40008000808 */
.L_x_40:
[----:B------:R-:W-:Y:S05]  /*0f00*/  @P2 BRA `(.L_x_42) ;  /* 0x00000000001c2947 */ /* 0x000fea0003800000 */
[----:B-1--45:R-:W1:Y:S02]  /*0f10*/  LDS R2, [UR8+0x34] ;  /* 0x00003408ff027984 */ /* 0x032e640008000800 */
[----:B-1----:R-:W-:-:S05]  /*0f20*/  LOP3.LUT R2, R2, 0x38, RZ, 0xb8, !PT ;  /* 0x0000003802027812 */ /* 0x002fca00078eb8ff */
[----:B------:R1:W-:Y:S02]  /*0f30*/  STS [UR8+0x34], R2 ;  /* 0x00003402ff007988 */ /* 0x0003e40008000808 */
.L_x_41:
[----:B------:R-:W-:Y:S05]  /*0f40*/  @P2 BRA `(.L_x_43) ;  /* 0x00000000001c2947 */ /* 0x000fea0003800000 */
[----:B-1--45:R-:W1:Y:S02]  /*0f50*/  LDS R2, [UR8+0x8] ;  /* 0x00000808ff027984 */ /* 0x032e640008000800 */
[----:B-1----:R-:W-:-:S05]  /*0f60*/  LOP3.LUT R2, R2, 0x780, RZ, 0xb8, !PT ;  /* 0x0000078002027812 */ /* 0x002fca00078eb8ff */
[----:B------:R1:W-:Y:S02]  /*0f70*/  STS [UR8+0x8], R2 ;  /* 0x00000802ff007988 */ /* 0x0003e40008000808 */
.L_x_42:
[----:B------:R-:W-:Y:S05]  /*0f80*/  @P2 BRA `(.L_x_44) ;  /* 0x0000000000282947 */ /* 0x000fea0003800000 */
[----:B-1--45:R-:W1:Y:S02]  /*0f90*/  LDS R2, [UR8+0x8] ;  /* 0x00000808ff027984 */ /* 0x032e640008000800 */
[----:B-1----:R-:W-:-:S05]  /*0fa0*/  LOP3.LUT R2, R2, 0x1800, RZ, 0xb8, !PT ;  /* 0x0000180002027812 */ /* 0x002fca00078eb8ff */
[----:B------:R1:W-:Y:S02]  /*0fb0*/  STS [UR8+0x8], R2 ;  /* 0x00000802ff007988 */ /* 0x0003e40008000808 */
.L_x_43:
[----:B------:R-:W-:Y:S05]  /*0fc0*/  @P2 BREAK B4 ;  /* 0x0000000000042942 */ /* 0x000fea0003800000 */
[----:B------:R-:W-:Y:S05]  /*0fd0*/  @P2 BRA `(.L_x_45) ;  /* 0x0000000000242947 */ /* 0x000fea0003800000 */
[----:B-1--45:R-:W1:Y:S01]  /*0fe0*/  LDS R2, [UR8+0x8] ;  /* 0x00000808ff027984 */ /* 0x032e620008000800 */
[----:B------:R-:W-:-:S05]  /*0ff0*/  IMAD.MOV.U32 R3, RZ, RZ, 0x6000 ;  /* 0x00006000ff037424 */ /* 0x000fca00078e00ff */
[----:B-1----:R-:W-:-:S04]  /*1000*/  LOP3.LUT R2, R2, 0x4000, R3, 0xd8, !PT ;  /* 0x0000400002027812 */ /* 0x002fc800078ed803 */
[----:B------:R-:W-:-:S05]  /*1010*/  LOP3.LUT R2, R2, 0x400000, RZ, 0xb8, !PT ;  /* 0x0040000002027812 */ /* 0x000fca00078eb8ff */
[----:B------:R1:W-:Y:S02]  /*1020*/  STS [UR8+0x8], R2 ;  /* 0x00000802ff007988 */ /* 0x0003e40008000808 */
.L_x_44:
[----:B------:R-:W-:Y:S05]  /*1030*/  BSYNC B4 ;  /* 0x0000000000047941 */ /* 0x000fea0003800000 */
.L_x_35:
[----:B-1--45:R-:W1:Y:S02]  /*1040*/  @!P2 LDS R2, [UR8+0x8] ;  /* 0x00000808ff02a984 */ /* 0x032e640008000800 */
[----:B-1----:R-:W-:-:S05]  /*1050*/  @!P2 LOP3.LUT R2, R2, 0x8000, RZ, 0xb8, !PT ;  /* 0x000080000202a812 */ /* 0x002fca00078eb8ff */
[----:B------:R1:W-:Y:S02]  /*1060*/  @!P2 STS [UR8+0x8], R2 ;  /* 0x00000802ff00a988 */ /* 0x0003e40008000808 */
.L_x_45:
[----:B------:R-:W-:Y:S05]  /*1070*/  BSYNC B3 ;  /* 0x0000000000037941 */ /* 0x000fea0003800000 */
.L_x_34:
[----:B------:R-:W-:Y:S05]  /*1080*/  WARPSYNC.ALL ;  /* 0x0000000000007948 */ /* 0x000fea0003800000 */
[----:B------:R-:W-:Y:S01]  /*1090*/  UIADD3 UR5, UR5, 0x100, URZ ;  /* 0x0000010005057890 */ /* 0x000fe2000fffe03f */
[----:B------:R-:W-:Y:S02]  /*10a0*/  ISETP.GE.AND P1, PT, R12, 0x1, PT ;  /* 0x000000010c00780c */ /* 0x000fe40003f26270 */
[----:B------:R-:W-:Y:S02]  /*10b0*/  CS2R R120, SRZ ;  /* 0x0000000000787805 */ /* 0x000fe4000001ff00 */
[----:B------:R-:W-:Y:S01]  /*10c0*/  CS2R R122, SRZ ;  /* 0x00000000007a7805 */ /* 0x000fe2000001ff00 */
[----:B------:R-:W-:Y:S01]  /*10d0*/  UIADD3 UR32, UP0, UR5, UR32, URZ ;  /* 0x0000002005207290 */ /* 0x000fe2000ff1e03f */
[----:B------:R-:W-:-:S02]  /*10e0*/  CS2R R124, SRZ ;  /* 0x00000000007c7805 */ /* 0x000fc4000001ff00 */
[----:B------:R-:W-:Y:S02]  /*10f0*/  CS2R R126, SRZ ;  /* 0x00000000007e7805 */ /* 0x000fe4000001ff00 */
[----:B------:R-:W-:Y:S01]  /*1100*/  CS2R R128, SRZ ;  /* 0x0000000000807805 */ /* 0x000fe2000001ff00 */
[----:B------:R-:W-:Y:S01]  /*1110*/  ULEA.HI.X.SX32 UR33, UR5, UR33, 0x1, UP0 ;  /* 0x0000002105217291 */ /* 0x000fe200080f0e3f */
[----:B------:R-:W-:Y:S02]  /*1120*/  CS2R R130, SRZ ;  /* 0x0000000000827805 */ /* 0x000fe4000001ff00 */
[----:B------:R-:W-:Y:S02]  /*1130*/  CS2R R132, SRZ ;  /* 0x0000000000847805 */ /* 0x000fe4000001ff00 */
[----:B------:R-:W-:Y:S02]  /*1140*/  CS2R R134, SRZ ;  /* 0x0000000000867805 */ /* 0x000fe4000001ff00 */
[----:B------:R-:W-:-:S02]  /*1150*/  CS2R R136, SRZ ;  /* 0x0000000000887805 */ /* 0x000fc4000001ff00 */
[----:B------:R-:W-:Y:S02]  /*1160*/  CS2R R138, SRZ ;  /* 0x00000000008a7805 */ /* 0x000fe4000001ff00 */
[----:B------:R-:W-:Y:S02]  /*1170*/  CS2R R140, SRZ ;  /* 0x00000000008c7805 */ /* 0x000fe4000001ff00 */
        /* <DEDUP_REMOVED lines=41> */
[----:B------:R-:W-:Y:S01]  /*1410*/  CS2R R32, SRZ ;  /* 0x0000000000207805 */ /* 0x000fe2000001ff00 */
[----:B------:R-:W-:Y:S01]  /*1420*/  IMAD.MOV.U32 R34, RZ, RZ, RZ ;  /* 0x000000ffff227224 */ /* 0x000fe200078e00ff */
[----:B------:R-:W-:Y:S06]  /*1430*/  @P0 BRA `(.L_x_46) ;  /* 0x0000000000280947 */ /* 0x000fec0003800000 */
[----:B-1--45:R-:W2:Y:S01]  /*1440*/  S2R R2, SR_LANEID ;  /* 0x0000000000027919 */ /* 0x032ea20000000000 */
[----:B------:R-:W-:Y:S05]  /*1450*/  WARPSYNC.ALL ;  /* 0x0000000000007948 */ /* 0x000fea0003800000 */
[----:B--23--:R-:W-:-:S05]  /*1460*/  IMAD.SHL.U32 R4, R2, 0x4, RZ ;  /* 0x0000000402047824 */ /* 0x00cfca00078e00ff */
[----:B------:R-:W1:Y:S01]  /*1470*/  LDS R5, [R4+UR8] ;  /* 0x0000000804057984 */ /* 0x000e620008000800 */
[----:B------:R-:W-:-:S05]  /*1480*/  IADD3 R2, P3, R4, UR32, RZ ;  /* 0x0000002004027c10 */ /* 0x000fca000ff7e0ff */
[----:B------:R-:W-:-:S05]  /*1490*/  IMAD.X R3, RZ, RZ, UR33, P3 ;  /* 0x00000021ff037e24 */ /* 0x000fca00098e06ff */
[----:B-1----:R1:W2:Y:S01]  /*14a0*/  ATOMG.E.EXCH.STRONG.GPU PT, RZ, [R2], R5 ;  /* 0x0000000502ff73a8 */ /* 0x0022a200041ee100 */
[----:B------:R-:W-:-:S04]  /*14b0*/  DEPBAR {5,4,3,2,1,0} ;  /* 0x0000003f0000791a */ /* 0x000fc80000000000 */
[----:B------:R1:W-:Y:S01]  /*14c0*/  UTMACCTL.IV [UR32] ;  /* 0x00000000200079b9 */ /* 0x0003e20008000000 */
[----:B------:R-:W-:Y:S01]  /*14d0*/  NOP ;  /* 0x0000000000007918 */ /* 0x000fe20000000000 */
.L_x_46:
[----:B------:R-:W-:Y:S05]  /*14e0*/  @P0 BRA `(.L_x_47) ;  /* 0x00000000000c0947 */ /* 0x000fea0003800000 */
[----:B------:R0:W-:Y:S01]  /*14f0*/  UTMACMDFLUSH ;  /* 0x00000000000079b7 */ /* 0x0001e20000000000 */
[----:B------:R-:W-:Y:S05]  /*1500*/  @P0 BRA `(.L_x_47) ;  /* 0x0000000000040947 */ /* 0x000fea0003800000 */
[----:B------:R-:W-:-:S04]  /*1510*/  DEPBAR.LE SB0, 0x0 ;  /* 0x000080000000791a */ /* 0x000fc80000000000 */
.L_x_47:
[----:B------:R-:W-:Y:S05]  /*1520*/  WARPSYNC.ALL ;  /* 0x0000000000007948 */ /* 0x000fea0003800000 */
[----:B--2---:R-:W-:Y:S01]  /*1530*/  BAR.SYNC.DEFER_BLOCKING 0x0 ;  /* 0x0000000000007b1d */ /* 0x004fe20000010000 */
[----:B------:R-:W-:Y:S01]  /*1540*/  USHF.L.U32 UR19, UR35, 0x8, URZ ;  /* 0x0000000823137899 */ /* 0x000fe2000800063f */
[----:B------:R-:W-:Y:S01]  /*1550*/  IMAD.MOV.U32 R35, RZ, RZ, RZ ;  /* 0x000000ffff237224 */ /* 0x000fe200078e00ff */
[----:B------:R-:W-:Y:S02]  /*1560*/  CS2R R36, SRZ ;  /* 0x0000000000247805 */ /* 0x000fe4000001ff00 */
[----:B------:R-:W-:-:S02]  /*1570*/  CS2R R38, SRZ ;  /* 0x0000000000267805 */ /* 0x000fc4000001ff00 */
[----:B------:R-:W-:Y:S01]  /*1580*/  CS2R R40, SRZ ;  /* 0x0000000000287805 */ /* 0x000fe2000001ff00 */
[----:B------:R-:W-:Y:S01]  /*1590*/  VOTEU.ALL UP0, P2 ;  /* 0x00000000003f7886 */ /* 0x000fe20001000000 */
[----:B------:R-:W-:Y:S01]  /*15a0*/  UMOV UR6, 0x1 ;  /* 0x0000000100067882 */ /* 0x000fe20000000000 */
[----:B------:R-:W-:Y:S01]  /*15b0*/  VOTEU.ALL UP1, P2 ;  /* 0x00000000003f7886 */ /* 0x000fe20001020000 */
[----:B------:R-:W-:Y:S01]  /*15c0*/  VOTEU.ALL UP2, P2 ;  /* 0x00000000003f7886 */ /* 0x000fe20001040000 */
[----:B------:R-:W-:Y:S01]  /*15d0*/  VOTEU.ALL UP3, P2 ;  /* 0x00000000003f7886 */ /* 0x000fe20001060000 */
[----:B------:R-:W-:-:S04]  /*15e0*/  @!UP0 UIADD3 UR10, -UR6, 0x100000, URZ ;  /* 0x00100000060a8890 */ /* 0x000fc8000fffe13f */
[----:B------:R-:W-:Y:S02]  /*15f0*/  @!UP0 USHF.L.U32 UR11, UR10, 0xb, URZ ;  /* 0x0000000b0a0b8899 */ /* 0x000fe4000800063f */
[----:B------:R-:W-:Y:S01]  /*1600*/  @!UP0 USHF.L.U32 UR10, UR10, 0x1, URZ ;  /* 0x000000010a0a8899 */ /* 0x000fe2000800063f */
[----:B------:R-:W-:Y:S01]  /*1610*/  CS2R R42, SRZ ;  /* 0x00000000002a7805 */ /* 0x000fe2000001ff00 */
        /* <DEDUP_REMOVED lines=12> */
[----:B------:R-:W-:Y:S01]  /*16e0*/  VOTEU.ALL UP0, P2 ;  /* 0x00000000003f7886 */ /* 0x000fe20001000000 */
[----:B------:R-:W-:Y:S02]  /*16f0*/  CS2R R50, SRZ ;  /* 0x0000000000327805 */ /* 0x000fe4000001ff00 */
[----:B------:R-:W-:Y:S02]  /*1700*/  CS2R R52, SRZ ;  /* 0x0000000000347805 */ /* 0x000fe4000001ff00 */
[----:B------:R-:W-:Y:S01]  /*1710*/  CS2R R54, SRZ ;  /* 0x0000000000367805 */ /* 0x000fe2000001ff00 */
[----:B------:R-:W2:Y:S02]  /*1720*/  FENCE.VIEW.ASYNC.S ;  /* 0x00000000000073c6 */ /* 0x000ea40000000000 */
[----:B--2---:R-:W2:Y:S02]  /*1730*/  @!UP0 SYNCS.EXCH.64 URZ, [UR8+0xa000], UR10 ;  /* 0x00a0000a083f85b2 */ /* 0x004ea40008000100 */
[----:B--2---:R-:W-:Y:S06]  /*1740*/  BAR.SYNC.DEFER_BLOCKING 0x0 ;  /* 0x0000000000007b1d */ /* 0x004fec0000010000 */
[----:B------:R-:W2:Y:S02]  /*1750*/  @!UP1 SYNCS.EXCH.64 URZ, [UR8+0xa008], UR12 ;  /* 0x00a0080c083f95b2 */ /* 0x000ea40008000100 */
[----:B--2---:R-:W-:Y:S06]  /*1760*/  BAR.SYNC.DEFER_BLOCKING 0x0 ;  /* 0x0000000000007b1d */ /* 0x004fec0000010000 */
[----:B------:R2:W4:Y:S02]  /*1770*/  @!UP2 SYNCS.EXCH.64 URZ, [UR8+0xa010], UR14 ;  /* 0x00a0100e083fa5b2 */ /* 0x0005240008000100 */
[----:B----4-:R-:W-:Y:S01]  /*1780*/  BAR.SYNC.DEFER_BLOCKING 0x0 ;  /* 0x0000000000007b1d */ /* 0x010fe20000010000 */
[----:B--2---:R-:W-:-:S05]  /*1790*/  USHF.L.U32 UR15, UR34, 0x6, URZ ;  /* 0x00000006220f7899 */ /* 0x004fca000800063f */
[----:B------:R2:W4:Y:S01]  /*17a0*/  @!UP3 SYNCS.EXCH.64 URZ, [UR8+0xa018], UR6 ;  /* 0x00a01806083fb5b2 */ /* 0x0005220008000100 */
[----:B------:R-:W-:Y:S06]  /*17b0*/  @!P1 BRA `(.L_x_48) ;  /* 0x0000000800089947 */ /* 0x000fec0003800000 */
        /* <DEDUP_REMOVED lines=63> */
[----:B------:R-:W-:Y:S01]  /*1bb0*/  CS2R R54, SRZ ;  /* 0x0000000000367805 */ /* 0x000fe2000001ff00 */
[----:B------:R-:W-:Y:S01]  /*1bc0*/  UMOV UR5, URZ ;  /* 0x0000003f00057c82 */ /* 0x000fe20008000000 */
[----:B------:R-:W-:-:S05]  /*1bd0*/  UMOV UR18, URZ ;  /* 0x0000003f00127c82 */ /* 0x000fca0008000000 */
.L_x_50:
[----:B----4-:R-:W-:Y:S01]  /*1be0*/  BAR.SYNC.DEFER_BLOCKING 0x0 ;  /* 0x0000000000007b1d */ /* 0x010fe20000010000 */
[----:B------:R-:W-:Y:S01]  /*1bf0*/  ULEA UR9, UR5, UR8, 0x3 ;  /* 0x0000000805097291 */ /* 0x000fe2000f8e183f */
[----:B-1----:R-:W-:Y:S01]  /*1c00*/  @!P2 IMAD.MOV.U32 R3, RZ, RZ, 0x2800 ;  /* 0x00002800ff03a424 */ /* 0x002fe200078e00ff */
[----:B------:R-:W-:Y:S01]  /*1c10*/  ELECT P0, URZ, PT ;  /* 0x00000000003f782f */ /* 0x000fe20003800000 */
[----:B-----5:R-:W-:Y:S01]  /*1c20*/  IMAD.U32 R2, RZ, RZ, UR4 ;  /* 0x00000004ff027e24 */ /* 0x020fe2000f8e00ff */
[----:B------:R-:W-:Y:S02]  /*1c30*/  ULEA UR16, UR5, UR8, 0xd ;  /* 0x0000000805107291 */ /* 0x000fe4000f8e683f */
[C---:B------:R-:W-:Y:S02]  /*1c40*/  ISETP.LT.U32.AND P0, PT, R7.reuse, 0x20, P0 ;  /* 0x000000200700780c */ /* 0x040fe40000701070 */
[----:B------:R-:W-:Y:S02]  /*1c50*/  ELECT P1, URZ, PT ;  /* 0x00000000003f782f */ /* 0x000fe40003820000 */
[----:B------:R-:W-:Y:S01]  /*1c60*/  SHF.L.U32 R2, R2, 0x1f, RZ ;  /* 0x0000001f02027819 */ /* 0x000fe200000006ff */
[----:B------:R-:W-:Y:S01]  /*1c70*/  ULEA UR12, UR5, UR8, 0xb ;  /* 0x00000008050c7291 */ /* 0x000fe2000f8e583f */
[----:B------:R-:W-:Y:S01]  /*1c80*/  ISETP.LT.U32.AND P1, PT, R7, 0x20, P1 ;  /* 0x000000200700780c */ /* 0x000fe20000f21070 */
[----:B------:R-:W-:-:S02]  /*1c90*/  UMOV UR14, UR18 ;  /* 0x00000012000e7c82 */ /* 0x000fc40008000000 */
[----:B------:R-:W-:Y:S02]  /*1ca0*/  UIADD3 UR12, UR12, 0x8000, URZ ;  /* 0x000080000c0c7890 */ /* 0x000fe4000fffe03f */
[----:B--2---:R-:W-:Y:S02]  /*1cb0*/  USHF.R.U32.HI UR7, URZ, 0x4, UR16 ;  /* 0x000000043f077899 */ /* 0x004fe40008011610 */
[----:B------:R-:W-:Y:S01]  /*1cc0*/  USHF.R.U32.HI UR22, URZ, 0x4, UR12 ;  /* 0x000000043f167899 */ /* 0x000fe2000801160c */
[----:B------:R-:W-:Y:S01]  /*1cd0*/  VOTEU.ANY UP0, P0 ;  /* 0x00000000003f7886 */ /* 0x000fe20000000100 */
[----:B------:R-:W-:Y:S01]  /*1ce0*/  VOTEU.ANY UP2, P0 ;  /* 0x00000000003f7886 */ /* 0x000fe20000040100 */
[----:B------:R-:W-:Y:S01]  /*1cf0*/  USGXT.U32 UR7, UR7, 0xe ;  /* 0x0000000e0707789a */ /* 0x000fe20008000000 */
[----:B------:R1:W-:Y:S01]  /*1d00*/  @!P2 SYNCS.ARRIVE.TRANS64 RZ, [UR9+0xa000], R3 ;  /* 0x00a00003ffffa9a7 */ /* 0x0003e20008000009 */
[----:B------:R2:W-:Y:S06]  /*1d10*/  MEMBAR.ALL.CTA ;  /* 0x0000000000007992 */ /* 0x0005ec0000008000 */
[----:B--2---:R-:W2:Y:S01]  /*1d20*/  FENCE.VIEW.ASYNC.S ;  /* 0x00000000000073c6 */ /* 0x004ea20000000000 */
[----:B------:R-:W-:Y:S01]  /*1d30*/  @UP0 UIADD3 UR17, UR9, 0xa000, URZ ;  /* 0x0000a00009110890 */ /* 0x000fe2000fffe03f */
[----:B------:R-:W-:Y:S01]  /*1d40*/  @UP0 UMOV UR10, UR28 ;  /* 0x0000001c000a0c82 */ /* 0x000fe20008000000 */
[----:B------:R-:W-:Y:S01]  /*1d50*/  @UP0 UMOV UR11, UR29 ;  /* 0x0000001d000b0c82 */ /* 0x000fe20008000000 */
[----:B--2---:R-:W-:Y:S01]  /*1d60*/  VOTEU.ANY UP1, P1 ;  /* 0x00000000003f7886 */ /* 0x004fe20000820100 */
[----:B------:R-:W-:Y:S01]  /*1d70*/  VOTEU.ANY UP3, P1 ;  /* 0x00000000003f7886 */ /* 0x000fe20000860100 */
[----:B------:R-:W-:Y:S01]  /*1d80*/  UIADD3 UR24, UP0, UR7, 0x80, URZ ;  /* 0x0000008007187890 */ /* 0x000fe2000ff1e03f */
[----:B------:R-:W-:-:S02]  /*1d90*/  UMOV UR6, URZ ;  /* 0x0000003f00067c82 */ /* 0x000fc40008000000 */
[----:B------:R-:W-:Y:S01]  /*1da0*/  @UP1 UIADD3 UR13, UR9, 0xa000, URZ ;  /* 0x0000a000090d1890 */ /* 0x000fe2000fffe03f */
[----:B------:R-:W-:Y:S01]  /*1db0*/  @UP1 UMOV UR20, UR30 ;  /* 0x0000001e00141c82 */ /* 0x000fe20008000000 */
[----:B------:R-:W-:Y:S01]  /*1dc0*/  @UP1 UMOV UR21, UR31 ;  /* 0x0000001f00151c82 */ /* 0x000fe20008000000 */
[----:B------:R-:W-:Y:S02]  /*1dd0*/  USGXT.U32 UR22, UR22, 0xe ;  /* 0x0000000e1616789a */ /* 0x000fe40008000000 */
[----:B------:R-:W-:Y:S01]  /*1de0*/  UIADD3.X UR25, UR6, -0x3ffffff0, URZ, UP0, !UPT ;  /* 0xc000001006197890 */ /* 0x000fe200087fe43f */
[----:B------:R-:W-:Y:S06]  /*1df0*/  BAR.SYNC.DEFER_BLOCKING 0x0 ;  /* 0x0000000000007b1d */ /* 0x000fec0000010000 */
[----:B------:R1:W-:Y:S02]  /*1e00*/  @UP2 UTMALDG.2D [UR16], [UR10] ;  /* 0x000000100a0025b4 */ /* 0x0003e40008008000 */
[----:B------:R-:W-:Y:S06]  /*1e10*/  BAR.SYNC.DEFER_BLOCKING 0x0 ;  /* 0x0000000000007b1d */ /* 0x000fec0000010000 */
[----:B------:R1:W-:Y:S02]  /*1e20*/  @UP3 UTMALDG.2D [UR12], [UR20] ;  /* 0x0000000c140035b4 */ /* 0x0003e40008008000 */
[----:B------:R-:W-:Y:S06]  /*1e30*/  BAR.SYNC.DEFER_BLOCKING 0x0 ;  /* 0x0000000000007b1d */ /* 0x000fec0000010000 */
[----:B------:R-:W2:Y:S02]  /*1e40*/  SYNCS.PHASECHK.TRANS64.TRYWAIT P0, [UR9+0xa000], R2 ;  /* 0x00a00002ff0075a7 */ /* 0x000ea40008000149 */
[----:B-12---:R-:W-:Y:S05]  /*1e50*/  @!P0 BRA `(.L_x_49) ;  /* 0x0000000800e88947 */ /* 0x006fea0003800000 */
.L_x_51:
[----:B------:R-:W1:Y:S01]  /*1e60*/  LDC R2, c[0x0][0x230] ;  /* 0x00008c00ff027b82 */ /* 0x000e620000000800 */
[----:B------:R-:W-:Y:S01]  /*1e70*/  UIADD3 UR18, UR18, 0x20, URZ ;  /* 0x0000002012127890 */ /* 0x000fe2000fffe03f */
[----:B------:R-:W-:Y:S02]  /*1e80*/  WARPGROUP.DEPBAR.LE gsb0, 0x0 ;  /* 0x00008000000079c5 */ /* 0x000fe40000010000 */
[----:B------:R-:W-:Y:S01]  /*1e90*/  WARPGROUP.ARRIVE ;  /* 0x00000000000079c5 */ /* 0x000fe20000000000 */
[----:B------:R-:W-:Y:S01]  /*1ea0*/  UMOV UR20, UR7 ;  /* 0x0000000700147c82 */ /* 0x000fe20008000000 */
[----:B------:R-:W-:Y:S01]  /*1eb0*/  UMOV UR21, 0xc0000010 ;  /* 0xc000001000157882 */ /* 0x000fe20000000000 */
[----:B------:R-:W-:Y:S01]  /*1ec0*/  UMOV UR23, 0xc0000010 ;  /* 0xc000001000177882 */ /* 0x000fe20000000000 */
[----:B------:R-:W-:Y:S02]  /*1ed0*/  UIADD3 UR5, UR5, 0x1, URZ ;  /* 0x0000000105057890 */ /* 0x000fe4000fffe03f */
[----:B------:R-:W-:Y:S01]  /*1ee0*/  UIADD3.64 UR36, UR24, 0x80, URZ ;  /* 0x0000008018247897 */ /* 0x000fe2000fffe03f */
[----:B------:R-:W-:Y:S01]  /*1ef0*/  QGMMA.64x64x32.F32.E4M3.E4M3 R120, gdesc[UR20], R120 ;  /* 0x00e00000147879f3 */ /* 0x000fe20008700878 */
[----:B------:R-:W-:-:S02]  /*1f00*/  UIADD3.64 UR20, UR24, 0x100, URZ ;  /* 0x0000010018147897 */ /* 0x000fc4000fffe03f */
[----:B------:R-:W-:Y:S01]  /*1f10*/  UISETP.NE.U32.AND UP0, UPT, UR5, 0x4, UPT ;  /* 0x000000040500788c */ /* 0x000fe2000bf05070 */
[----:B------:R-:W-:Y:S01]  /*1f20*/  UMOV UR26, UR22 ;  /* 0x00000016001a7c82 */ /* 0x000fe20008000000 */
[----:B------:R-:W-:Y:S02]  /*1f30*/  UMOV UR27, UR23 ;  /* 0x00000017001b7c82 */ /* 0x000fe40008000000 */
[----:B------:R-:W-:Y:S01]  /*1f40*/  USEL UR6, URZ, 0x1, UP0 ;  /* 0x000000013f067887 */ /* 0x000fe20008000000 */
[----:B------:R-:W-:Y:S01]  /*1f50*/  QGMMA.64x64x32.F32.E4M3.E4M3 R88, gdesc[UR24], R88 ;  /* 0x00e00000185879f3 */ /* 0x000fe20008700858 */
[----:B------:R-:W-:Y:S01]  /*1f60*/  UMOV UR38, UR22 ;  /* 0x0000001600267c82 */ /* 0x000fe20008000000 */
[----:B------:R-:W-:Y:S01]  /*1f70*/  UMOV UR39, UR23 ;  /* 0x0000001700277c82 */ /* 0x000fe20008000000 */
[----:B------:R-:W-:Y:S01]  /*1f80*/  USEL UR5, UR5, URZ, UP0 ;  /* 0x0000003f05057287 */ /* 0x000fe20008000000 */
[----:B------:R-:W-:Y:S01]  /*1f90*/  QGMMA.64x64x32.F32.E4M3.E4M3 R56, gdesc[UR36], R56 ;  /* 0x00e00000243879f3 */ /* 0x000fe20008700838 */
[----:B-1----:R-:W-:Y:S01]  /*1fa0*/  ISETP.LE.AND P0, PT, R2, UR18, PT ;  /* 0x0000001202007c0c */ /* 0x002fe2000bf03270 */
[----:B------:R-:W-:-:S02]  /*1fb0*/  ULOP3.LUT UR4, UR4, UR6, URZ, 0x3c, !UPT ;  /* 0x0000000604047292 */ /* 0x000fc4000f8e3c3f */
[----:B------:R-:W-:Y:S10]  /*1fc0*/  QGMMA.64x64x32.F32.E4M3.E4M3 R24, gdesc[UR20], R24, gsb0 ;  /* 0x00e00000141879f3 */ /* 0x000ff40008000818 */
[----:B------:R-:W-:Y:S05]  /*1fd0*/  @!P0 BRA `(.L_x_50) ;  /* 0xfffffffc00008947 */ /* 0x000fea000383ffff */
.L_x_48:
[----:B------:R-:W-:Y:S02]  /*1fe0*/  WARPGROUP.DEPBAR.LE gsb0, 0x0 ;  /* 0x00008000000079c5 */ /* 0x000fe40000010000 */
[----:B----4-:R-:W-:Y:S01]  /*1ff0*/  BAR.SYNC.DEFER_BLOCKING 0x0 ;  /* 0x0000000000007b1d */ /* 0x010fe20000010000 */
[C---:B-1---5:R-:W-:Y:S01]  /*2000*/  IMAD.SHL.U32 R2, R0.reuse, 0x20, RZ ;  /* 0x0000002000027824 */ /* 0x062fe200078e00ff */
[----:B------:R-:W-:Y:S01]  /*2010*/  F2FP.SATFINITE.E4M3.F32.PACK_AB_MERGE_C R120, R121, R120, RZ ;  /* 0x000000787978723e */ /* 0x000fe200048070ff */
[C---:B------:R-:W-:Y:S01]  /*2020*/  IMAD.SHL.U32 R3, R0.reuse, 0x10, RZ ;  /* 0x0000001000037824 */ /* 0x040fe200078e00ff */
[----:B------:R-:W-:Y:S01]  /*2030*/  F2FP.SATFINITE.E4M3.F32.PACK_AB_MERGE_C R122, R123, R122, RZ ;  /* 0x0000007a7b7a723e */ /* 0x000fe200048070ff */
[----:B------:R-:W-:Y:S01]  /*2040*/  IMAD.SHL.U32 R0, R0, 0x2, RZ ;  /* 0x0000000200007824 */ /* 0x000fe200078e00ff */
[----:B------:R-:W-:Y:S02]  /*2050*/  LOP3.LUT R2, R2, 0xc00, RZ, 0xc0, !PT ;  /* 0x00000c0002027812 */ /* 0x000fe400078ec0ff */
[----:B------:R-:W-:-:S02]  /*2060*/  ELECT P0, URZ, PT ;  /* 0x00000000003f782f */ /* 0x000fc40003800000 */
[----:B------:R-:W-:Y:S01]  /*2070*/  F2FP.SATFINITE.E4M3.F32.PACK_AB_MERGE_C R124, R125, R124, RZ ;  /* 0x0000007c7d7c723e */ /* 0x000fe200048070ff */
[----:B------:R-:W-:Y:S01]  /*2080*/  UMOV UR9, UR15 ;  /* 0x0000000f00097c82 */ /* 0x000fe20008000000 */
[----:B------:R-:W-:Y:S01]  /*2090*/  LOP3.LUT R3, R2, 0x1c0, R3, 0xf8, !PT ;  /* 0x000001c002037812 */ /* 0x000fe200078ef803 */
[----:B------:R-:W-:Y:S01]  /*20a0*/  UMOV UR10, UR19 ;  /* 0x00000013000a7c82 */ /* 0x000fe20008000000 */
[----:B------:R-:W-:Y:S02]  /*20b0*/  F2FP.SATFINITE.E4M3.F32.PACK_AB_MERGE_C R126, R127, R126, RZ ;  /* 0x0000007e7f7e723e */ /* 0x000fe400048070ff */
[----:B------:R-:W-:Y:S02]  /*20c0*/  F2FP.SATFINITE.E4M3.F32.PACK_AB_MERGE_C R88, R89, R88, RZ ;  /* 0x000000585958723e */ /* 0x000fe400048070ff */
[----:B------:R-:W-:Y:S02]  /*20d0*/  F2FP.SATFINITE.E4M3.F32.PACK_AB_MERGE_C R90, R91, R90, RZ ;  /* 0x0000005a5b5a723e */ /* 0x000fe400048070ff */
[----:B------:R-:W-:-:S02]  /*20e0*/  F2FP.SATFINITE.E4M3.F32.PACK_AB_MERGE_C R92, R93, R92, RZ ;  /* 0x0000005c5d5c723e */ /* 0x000fc400048070ff */
[----:B------:R-:W-:Y:S02]  /*20f0*/  F2FP.SATFINITE.E4M3.F32.PACK_AB_MERGE_C R94, R95, R94, RZ ;  /* 0x0000005e5f5e723e */ /* 0x000fe400048070ff */
[----:B------:R-:W-:Y:S01]  /*2100*/  F2FP.SATFINITE.E4M3.F32.PACK_AB_MERGE_C R56, R57, R56, RZ ;  /* 0x000000383938723e */ /* 0x000fe200048070ff */
[----:B------:R-:W1:Y:S02]  /*2110*/  @!P2 SYNCS.CCTL.IV [UR8+0xa000] ;  /* 0x00a00000ff00a9b1 */ /* 0x000e640008000008 */
[----:B-1----:R-:W-:Y:S01]  /*2120*/  BAR.SYNC.DEFER_BLOCKING 0x0 ;  /* 0x0000000000007b1d */ /* 0x002fe20000010000 */
[----:B------:R-:W-:Y:S02]  /*2130*/  F2FP.SATFINITE.E4M3.F32.PACK_AB_MERGE_C R58, R59, R58, RZ ;  /* 0x0000003a3b3a723e */ /* 0x000fe400048070ff */
[----:B------:R-:W-:Y:S02]  /*2140*/  F2FP.SATFINITE.E4M3.F32.PACK_AB_MERGE_C R60, R61, R60, RZ ;  /* 0x0000003c3d3c723e */ /* 0x000fe400048070ff */
[----:B------:R-:W-:-:S02]  /*2150*/  F2FP.SATFINITE.E4M3.F32.PACK_AB_MERGE_C R62, R63, R62, RZ ;  /* 0x0000003e3f3e723e */ /* 0x000fc400048070ff */
[----:B------:R-:W-:Y:S02]  /*2160*/  F2FP.SATFINITE.E4M3.F32.PACK_AB_MERGE_C R24, R25, R24, RZ ;  /* 0x000000181918723e */ /* 0x000fe400048070ff */
[----:B------:R-:W-:Y:S02]  /*2170*/  F2FP.SATFINITE.E4M3.F32.PACK_AB_MERGE_C R26, R27, R26, RZ ;  /* 0x0000001a1b1a723e */ /* 0x000fe400048070ff */
[----:B------:R-:W-:Y:S02]  /*2180*/  F2FP.SATFINITE.E4M3.F32.PACK_AB_MERGE_C R28, R29, R28, RZ ;  /* 0x0000001c1d1c723e */ /* 0x000fe400048070ff */
[----:B------:R-:W-:Y:S02]  /*2190*/  F2FP.SATFINITE.E4M3.F32.PACK_AB_MERGE_C R30, R31, R30, RZ ;  /* 0x0000001e1f1e723e */ /* 0x000fe400048070ff */
[----:B------:R-:W-:Y:S02]  /*21a0*/  LOP3.LUT R3, R3, 0x36, R0, 0xf8, !PT ;  /* 0x0000003603037812 */ /* 0x000fe400078ef800 */
[----:B------:R-:W-:-:S02]  /*21b0*/  F2FP.SATFINITE.E4M3.F32.PACK_AB_MERGE_C R128, R129, R128, RZ ;  /* 0x000000808180723e */ /* 0x000fc400048070ff */
[----:B------:R-:W-:Y:S02]  /*21c0*/  F2FP.SATFINITE.E4M3.F32.PACK_AB_MERGE_C R130, R131, R130, RZ ;  /* 0x000000828382723e */ /* 0x000fe400048070ff */
[----:B------:R-:W-:Y:S02]  /*21d0*/  F2FP.SATFINITE.E4M3.F32.PACK_AB_MERGE_C R132, R133, R132, RZ ;  /* 0x000000848584723e */ /* 0x000fe400048070ff */
[----:B------:R-:W-:Y:S01]  /*21e0*/  F2FP.SATFINITE.E4M3.F32.PACK_AB_MERGE_C R134, R135, R134, RZ ;  /* 0x000000868786723e */ /* 0x000fe200048070ff */
[----:B------:R-:W1:Y:S02]  /*21f0*/  @!P2 SYNCS.CCTL.IV [UR8+0xa008] ;  /* 0x00a00800ff00a9b1 */ /* 0x000e640008000008 */
[----:B-1----:R-:W-:Y:S01]  /*2200*/  BAR.SYNC.DEFER_BLOCKING 0x0 ;  /* 0x0000000000007b1d */ /* 0x002fe20000010000 */
[----:B------:R-:W-:Y:S02]  /*2210*/  F2FP.SATFINITE.E4M3.F32.PACK_AB_MERGE_C R96, R97, R96, RZ ;  /* 0x000000606160723e */ /* 0x000fe400048070ff */
[----:B------:R-:W-:-:S02]  /*2220*/  F2FP.SATFINITE.E4M3.F32.PACK_AB_MERGE_C R98, R99, R98, RZ ;  /* 0x000000626362723e */ /* 0x000fc400048070ff */
[----:B------:R-:W-:Y:S02]  /*2230*/  F2FP.SATFINITE.E4M3.F32.PACK_AB_MERGE_C R100, R101, R100, RZ ;  /* 0x000000646564723e */ /* 0x000fe400048070ff */
[----:B------:R-:W-:Y:S02]  /*2240*/  F2FP.SATFINITE.E4M3.F32.PACK_AB_MERGE_C R102, R103, R102, RZ ;  /* 0x000000666766723e */ /* 0x000fe400048070ff */
[----:B------:R-:W-:Y:S02]  /*2250*/  F2FP.SATFINITE.E4M3.F32.PACK_AB_MERGE_C R64, R65, R64, RZ ;  /* 0x000000404140723e */ /* 0x000fe400048070ff */
[----:B------:R-:W-:Y:S02]  /*2260*/  F2FP.SATFINITE.E4M3.F32.PACK_AB_MERGE_C R66, R67, R66, RZ ;  /* 0x000000424342723e */ /* 0x000fe400048070ff */
[----:B------:R-:W-:Y:S02]  /*2270*/  F2FP.SATFINITE.E4M3.F32.PACK_AB_MERGE_C R68, R69, R68, RZ ;  /* 0x000000444544723e */ /* 0x000fe400048070ff */
[----:B------:R-:W-:-:S02]  /*2280*/  F2FP.SATFINITE.E4M3.F32.PACK_AB_MERGE_C R70, R71, R70, RZ ;  /* 0x000000464746723e */ /* 0x000fc400048070ff */
[----:B------:R-:W-:Y:S02]  /*2290*/  F2FP.SATFINITE.E4M3.F32.PACK_AB_MERGE_C R32, R33, R32, RZ ;  /* 0x000000202120723e */ /* 0x000fe400048070ff */
[----:B------:R-:W-:Y:S02]  /*22a0*/  F2FP.SATFINITE.E4M3.F32.PACK_AB_MERGE_C R34, R35, R34, RZ ;  /* 0x000000222322723e */ /* 0x000fe400048070ff */
[----:B------:R-:W-:Y:S02]  /*22b0*/  F2FP.SATFINITE.E4M3.F32.PACK_AB_MERGE_C R36, R37, R36, RZ ;  /* 0x000000242524723e */ /* 0x000fe400048070ff */
[----:B------:R-:W-:Y:S01]  /*22c0*/  F2FP.SATFINITE.E4M3.F32.PACK_AB_MERGE_C R38, R39, R38, RZ ;  /* 0x000000262726723e */ /* 0x000fe200048070ff */
[----:B------:R-:W1:Y:S02]  /*22d0*/  @!P2 SYNCS.CCTL.IV [UR8+0xa010] ;  /* 0x00a01000ff00a9b1 */ /* 0x000e640008000008 */
[----:B-1----:R-:W-:Y:S01]  /*22e0*/  BAR.SYNC.DEFER_BLOCKING 0x0 ;  /* 0x0000000000007b1d */ /* 0x002fe20000010000 */
[----:B------:R-:W-:-:S02]  /*22f0*/  ISETP.LT.U32.AND P0, PT, R7, 0x20, P0 ;  /* 0x000000200700780c */ /* 0x000fc40000701070 */
[----:B------:R-:W-:Y:S02]  /*2300*/  LOP3.LUT R5, R3, 0x10, RZ, 0x3c, !PT ;  /* 0x0000001003057812 */ /* 0x000fe400078e3cff */
[----:B------:R-:W-:Y:S02]  /*2310*/  F2FP.SATFINITE.E4M3.F32.PACK_AB_MERGE_C R136, R137, R136, RZ ;  /* 0x000000888988723e */ /* 0x000fe400048070ff */
[----:B------:R-:W-:Y:S02]  /*2320*/  F2FP.SATFINITE.E4M3.F32.PACK_AB_MERGE_C R138, R139, R138, RZ ;  /* 0x0000008a8b8a723e */ /* 0x000fe400048070ff */
[----:B------:R-:W-:Y:S02]  /*2330*/  F2FP.SATFINITE.E4M3.F32.PACK_AB_MERGE_C R140, R141, R140, RZ ;  /* 0x0000008c8d8c723e */ /* 0x000fe400048070ff */
[----:B------:R-:W-:Y:S02]  /*2340*/  F2FP.SATFINITE.E4M3.F32.PACK_AB_MERGE_C R142, R143, R142, RZ ;  /* 0x0000008e8f8e723e */ /* 0x000fe400048070ff */
[----:B------:R-:W-:Y:S01]  /*2350*/  F2FP.SATFINITE.E4M3.F32.PACK_AB_MERGE_C R104, R105, R104, RZ ;  /* 0x000000686968723e */ /* 0x000fe200048070ff */
[----:B------:R-:W-:Y:S01]  /*2360*/  VOTEU.ANY UP0, P0 ;  /* 0x00000000003f7886 */ /* 0x000fe20000000100 */
[----:B------:R-:W-:Y:S01]  /*2370*/  F2FP.SATFINITE.E4M3.F32.PACK_AB_MERGE_C R106, R107, R106, RZ ;  /* 0x0000006a6b6a723e */ /* 0x000fe200048070ff */
[----:B------:R-:W-:Y:S01]  /*2380*/  VOTEU.ANY UP1, P0 ;  /* 0x00000000003f7886 */ /* 0x000fe20000020100 */
[----:B------:R-:W-:-:S02]  /*2390*/  F2FP.SATFINITE.E4M3.F32.PACK_AB_MERGE_C R108, R109, R108, RZ ;  /* 0x0000006c6d6c723e */ /* 0x000fc400048070ff */
[----:B------:R-:W-:Y:S01]  /*23a0*/  F2FP.SATFINITE.E4M3.F32.PACK_AB_MERGE_C R110, R111, R110, RZ ;  /* 0x0000006e6f6e723e */ /* 0x000fe200048070ff */
[----:B--2---:R-:W-:Y:S01]  /*23b0*/  @UP0 UMOV UR6, UR32 ;  /* 0x0000002000060c82 */ /* 0x004fe20008000000 */
[----:B------:R-:W-:Y:S01]  /*23c0*/  F2FP.SATFINITE.E4M3.F32.PACK_AB_MERGE_C R72, R73, R72, RZ ;  /* 0x000000484948723e */ /* 0x000fe200048070ff */
[----:B------:R-:W-:Y:S01]  /*23d0*/  @UP0 UMOV UR7, UR33 ;  /* 0x0000002100070c82 */ /* 0x000fe20008000000 */
[----:B------:R-:W-:Y:S01]  /*23e0*/  F2FP.SATFINITE.E4M3.F32.PACK_AB_MERGE_C R74, R75, R74, RZ ;  /* 0x0000004a4b4a723e */ /* 0x000fe200048070ff */
[----:B------:R-:W1:Y:S01]  /*23f0*/  @!P2 SYNCS.CCTL.IV [UR8+0xa018] ;  /* 0x00a01800ff00a9b1 */ /* 0x000e620008000008 */
[----:B------:R-:W-:Y:S01]  /*2400*/  F2FP.SATFINITE.E4M3.F32.PACK_AB_MERGE_C R76, R77, R76, RZ ;  /* 0x0000004c4d4c723e */ /* 0x000fe200048070ff */
[----:B-1----:R-:W-:Y:S01]  /*2410*/  STS.U16 [R3+UR8], R120 ;  /* 0x0000007803007988 */ /* 0x002fe20008000408 */
[----:B------:R-:W-:Y:S02]  /*2420*/  F2FP.SATFINITE.E4M3.F32.PACK_AB_MERGE_C R78, R79, R78, RZ ;  /* 0x0000004e4f4e723e */ /* 0x000fe400048070ff */
[----:B------:R-:W-:Y:S01]  /*2430*/  F2FP.SATFINITE.E4M3.F32.PACK_AB_MERGE_C R40, R41, R40, RZ ;  /* 0x000000282928723e */ /* 0x000fe200048070ff */
[----:B------:R-:W-:Y:S01]  /*2440*/  STS.U16 [R3+UR8+0x200], R122 ;  /* 0x0002007a03007988 */ /* 0x000fe20008000408 */
[----:B------:R-:W-:-:S02]  /*2450*/  F2FP.SATFINITE.E4M3.F32.PACK_AB_MERGE_C R42, R43, R42, RZ ;  /* 0x0000002a2b2a723e */ /* 0x000fc400048070ff */
[----:B------:R-:W-:Y:S01]  /*2460*/  F2FP.SATFINITE.E4M3.F32.PACK_AB_MERGE_C R44, R45, R44, RZ ;  /* 0x0000002c2d2c723e */ /* 0x000fe200048070ff */
[----:B------:R-:W-:Y:S01]  /*2470*/  STS.U16 [R3+UR8+0x8], R124 ;  /* 0x0000087c03007988 */ /* 0x000fe20008000408 */
[----:B------:R-:W-:Y:S02]  /*2480*/  F2FP.SATFINITE.E4M3.F32.PACK_AB_MERGE_C R46, R47, R46, RZ ;  /* 0x0000002e2f2e723e */ /* 0x000fe400048070ff */
[----:B------:R-:W-:Y:S01]  /*2490*/  LOP3.LUT R7, R3, 0x20, RZ, 0x3c, !PT ;  /* 0x0000002003077812 */ /* 0x000fe200078e3cff */
[----:B------:R-:W-:Y:S01]  /*24a0*/  STS.U16 [R3+UR8+0x208], R126 ;  /* 0x0002087e03007988 */ /* 0x000fe20008000408 */
[----:B------:R-:W-:Y:S02]  /*24b0*/  F2FP.SATFINITE.E4M3.F32.PACK_AB_MERGE_C R144, R145, R144, RZ ;  /* 0x000000909190723e */ /* 0x000fe400048070ff */
[----:B------:R-:W-:Y:S01]  /*24c0*/  F2FP.SATFINITE.E4M3.F32.PACK_AB_MERGE_C R146, R147, R146, RZ ;  /* 0x000000929392723e */ /* 0x000fe200048070ff */
[----:B------:R-:W-:Y:S01]  /*24d0*/  STS.U16 [R3+UR8+0x1000], R88 ;  /* 0x0010005803007988 */ /* 0x000fe20008000408 */
[----:B------:R-:W-:-:S02]  /*24e0*/  F2FP.SATFINITE.E4M3.F32.PACK_AB_MERGE_C R148, R149, R148, RZ ;  /* 0x000000949594723e */ /* 0x000fc400048070ff */
[----:B------:R-:W-:Y:S01]  /*24f0*/  F2FP.SATFINITE.E4M3.F32.PACK_AB_MERGE_C R150, R151, R150, RZ ;  /* 0x000000969796723e */ /* 0x000fe200048070ff */
[----:B------:R-:W-:Y:S01]  /*2500*/  STS.U16 [R3+UR8+0x1200], R90 ;  /* 0x0012005a03007988 */ /* 0x000fe20008000408 */
[----:B------:R-:W-:Y:S02]  /*2510*/  F2FP.SATFINITE.E4M3.F32.PACK_AB_MERGE_C R112, R113, R112, RZ ;  /* 0x000000707170723e */ /* 0x000fe400048070ff */
[----:B------:R-:W-:Y:S01]  /*2520*/  F2FP.SATFINITE.E4M3.F32.PACK_AB_MERGE_C R114, R115, R114, RZ ;  /* 0x000000727372723e */ /* 0x000fe200048070ff */
        /* <DEDUP_REMOVED lines=15> */
[----:B------:R-:W-:Y:S04]  /*2620*/  STS.U16 [R3+UR8+0x2208], R62 ;  /* 0x0022083e03007988 */ /* 0x000fe80008000408 */
[----:B------:R-:W-:Y:S04]  /*2630*/  STS.U16 [R3+UR8+0x3000], R24 ;  /* 0x0030001803007988 */ /* 0x000fe80008000408 */
[----:B------:R-:W-:Y:S04]  /*2640*/  STS.U16 [R3+UR8+0x3200], R26 ;  /* 0x0032001a03007988 */ /* 0x000fe80008000408 */
[----:B------:R-:W-:Y:S04]  /*2650*/  STS.U16 [R3+UR8+0x3008], R28 ;  /* 0x0030081c03007988 */ /* 0x000fe80008000408 */
[----:B------:R1:W-:Y:S04]  /*2660*/  STS.U16 [R3+UR8+0x3208], R30 ;  /* 0x0032081e03007988 */ /* 0x0003e80008000408 */
[----:B------:R-:W-:Y:S04]  /*2670*/  STS.U16 [R5+UR8], R128 ;  /* 0x0000008005007988 */ /* 0x000fe80008000408 */
[----:B------:R-:W-:Y:S01]  /*2680*/  STS.U16 [R5+UR8+0x200], R130 ;  /* 0x0002008205007988 */ /* 0x000fe20008000408 */
[----:B-1----:R-:W-:-:S03]  /*2690*/  LOP3.LUT R3, R3, 0x30, RZ, 0x3c, !PT ;  /* 0x0000003003037812 */ /* 0x002fc600078e3cff */
[----:B------:R-:W-:Y:S04]  /*26a0*/  STS.U16 [R5+UR8+0x8], R132 ;  /* 0x0000088405007988 */ /* 0x000fe80008000408 */
        /* <DEDUP_REMOVED lines=13> */
[----:B------:R-:W-:Y:S04]  /*2780*/  STS.U16 [R7+UR8], R136 ;  /* 0x0000008807007988 */ /* 0x000fe80008000408 */
        /* <DEDUP_REMOVED lines=30> */
[----:B------:R-:W-:Y:S01]  /*2970*/  STS.U16 [R3+UR8+0x3208], R54 ;  /* 0x0032083603007988 */ /* 0x000fe20008000408 */
[----:B------:R1:W-:Y:S06]  /*2980*/  MEMBAR.ALL.CTA ;  /* 0x0000000000007992 */ /* 0x0003ec0000008000 */
[----:B-1----:R-:W1:Y:S02]  /*2990*/  FENCE.VIEW.ASYNC.S ;  /* 0x00000000000073c6 */ /* 0x002e640000000000 */
[----:B-1----:R-:W-:Y:S06]  /*29a0*/  BAR.SYNC.DEFER_BLOCKING 0x0 ;  /* 0x0000000000007b1d */ /* 0x002fec0000010000 */
[----:B------:R1:W-:Y:S01]  /*29b0*/  @UP1 UTMASTG.2D [UR8], [UR6] ;  /* 0x00000008060013b5 */ /* 0x0003e20008008000 */
[----:B------:R0:W-:Y:S01]  /*29c0*/  UTMACMDFLUSH ;  /* 0x00000000000079b7 */ /* 0x0001e20000000000 */
[----:B------:R-:W-:-:S04]  /*29d0*/  DEPBAR.LE SB0, 0x0 ;  /* 0x000080000000791a */ /* 0x000fc80000000000 */
[----:B------:R-:W-:Y:S06]  /*29e0*/  BAR.SYNC.DEFER_BLOCKING 0x0 ;  /* 0x0000000000007b1d */ /* 0x000fec0000010000 */
[----:B-1----:R-:W-:Y:S05]  /*29f0*/  EXIT ;  /* 0x000000000000794d */ /* 0x002fea0003800000 */
.L_x_49:
[----:B------:R-:W1:Y:S02]  /*2a00*/  SYNCS.PHASECHK.TRANS64.TRYWAIT P0, [UR9+0xa000], R2 ;  /* 0x00a00002ff0075a7 */ /* 0x000e640008000149 */
[----:B-1----:R-:W-:Y:S05]  /*2a10*/  @!P0 BRA `(.L_x_49) ;  /* 0xfffffffc00f88947 */ /* 0x002fea000383ffff */
[----:B------:R-:W-:Y:S05]  /*2a20*/  BRA `(.L_x_51) ;  /* 0xfffffff4000c7947 */ /* 0x000fea000383ffff */
.L_x_52:
[----:B------:R-:W-:-:S00]  /*2a30*/  BRA `(.L_x_52) ;  /* 0xfffffffc00fc7947 */ /* 0x000fc0000383ffff */
[----:B------:R-:W-:-:S00]  /*2a40*/  NOP ;  /* 0x0000000000007918 */ /* 0x000fc00000000000 */
        /* <DEDUP_REMOVED lines=11> */
.L_x_53:


//--------------------- .nv.shared.gluon_wgmma    --------------------------
	.section	.nv.shared.gluon_wgmma,"aw",@nobits
	.sectionflags	@""
	.align	16
	.zero		1024


//--------------------- .nv.shared.reserved.0     --------------------------
	.section	.nv.shared.reserved.0,"aw",@nobits
	.weak		__nv_reservedSMEM_offset_0_alias
	.size		__nv_reservedSMEM_offset_0_alias, 0, 0
	.other		__nv_reservedSMEM_offset_0_alias,@"STO_CUDA_RESERVED_SHARED STV_DEFAULT"
__nv_reservedSMEM_offset_0_alias:
	.zero		0


//--------------------- .nv.constant0.gluon_wgmma --------------------------
	.section	.nv.constant0.gluon_wgmma,"a",@progbits
	.sectionflags	@""
	.align	4
.nv.constant0.gluon_wgmma:
	.zero		608


//--------------------- SYMBOLS --------------------------

	.type		.nv.reservedSmem.offset0,@object
	.size		.nv.reservedSmem.offset0,0x4
